//
// Generated by NVIDIA NVVM Compiler
//
// Compiler Build ID: CL-36424714
// Cuda compilation tools, release 13.0, V13.0.88
// Based on NVVM 20.0.0
//

.version 9.0
.target sm_100
.address_size 64

	// .globl	_Z15init_xorshift32j
.global .align 4 .b8 precalc_xorwow_matrix[102400];
.global .align 4 .b8 precalc_xorwow_offset_matrix[102400];
.global .align 4 .b8 mrg32k3aM1[2304];
.global .align 4 .b8 mrg32k3aM2[2304];
.global .align 4 .b8 mrg32k3aM1SubSeq[2016];
.global .align 4 .b8 mrg32k3aM2SubSeq[2016];
.global .align 4 .b8 mrg32k3aM1Seq[2304];
.global .align 4 .b8 mrg32k3aM2Seq[2304];
.const .align 8 .b8 __cr_lgamma_table[72];
.global .align 4 .b8 d_state_xs[134217728];
.global .align 4 .b8 d_state_xoshiro0[134217728];
.global .align 4 .b8 d_state_xoshiro1[134217728];

.visible .entry _Z15init_xorshift32j(
	.param .u32 _Z15init_xorshift32j_param_0
)
{
	.reg .pred 	%p<2>;
	.reg .b32 	%r<7>;
	.reg .b64 	%rd<4>;

	ld.param.u32 	%r2, [_Z15init_xorshift32j_param_0];
	mov.u32 	%r3, %ctaid.x;
	mov.u32 	%r4, %ntid.x;
	mov.u32 	%r5, %tid.x;
	mad.lo.s32 	%r1, %r3, %r4, %r5;
	setp.gt.s32 	%p1, %r1, 33554431;
	@%p1 bra 	$L__BB0_2;
	mad.lo.s32 	%r6, %r1, 12345, %r2;
	mul.wide.s32 	%rd1, %r1, 4;
	mov.u64 	%rd2, d_state_xs;
	add.s64 	%rd3, %rd2, %rd1;
	st.global.u32 	[%rd3], %r6;
$L__BB0_2:
	ret;

}
	// .globl	_Z19generate_xorshift32Pf
.visible .entry _Z19generate_xorshift32Pf(
	.param .u64 .ptr .align 1 _Z19generate_xorshift32Pf_param_0
)
{
	.reg .pred 	%p<2>;
	.reg .b32 	%r<12>;
	.reg .b32 	%f<3>;
	.reg .b64 	%rd<7>;

	ld.param.u64 	%rd1, [_Z19generate_xorshift32Pf_param_0];
	mov.u32 	%r2, %ctaid.x;
	mov.u32 	%r3, %ntid.x;
	mov.u32 	%r4, %tid.x;
	mad.lo.s32 	%r1, %r2, %r3, %r4;
	setp.gt.s32 	%p1, %r1, 33554431;
	@%p1 bra 	$L__BB1_2;
	cvta.to.global.u64 	%rd2, %rd1;
	mul.wide.s32 	%rd3, %r1, 4;
	mov.u64 	%rd4, d_state_xs;
	add.s64 	%rd5, %rd4, %rd3;
	ld.global.u32 	%r5, [%rd5];
	shl.b32 	%r6, %r5, 13;
	xor.b32  	%r7, %r6, %r5;
	shr.u32 	%r8, %r7, 17;
	xor.b32  	%r9, %r8, %r7;
	shl.b32 	%r10, %r9, 5;
	xor.b32  	%r11, %r10, %r9;
	st.global.u32 	[%rd5], %r11;
	cvt.rn.f32.u32 	%f1, %r11;
	mul.f32 	%f2, %f1, 0f2F800000;
	add.s64 	%rd6, %rd2, %rd3;
	st.global.f32 	[%rd6], %f2;
$L__BB1_2:
	ret;

}
	// .globl	_Z12init_xoshiroj
.visible .entry _Z12init_xoshiroj(
	.param .u32 _Z12init_xoshiroj_param_0
)
{
	.reg .pred 	%p<3>;
	.reg .b32 	%r<27>;
	.reg .b64 	%rd<6>;

	ld.param.u32 	%r2, [_Z12init_xoshiroj_param_0];
	mov.u32 	%r3, %ctaid.x;
	mov.u32 	%r4, %ntid.x;
	mov.u32 	%r5, %tid.x;
	mad.lo.s32 	%r1, %r3, %r4, %r5;
	setp.gt.s32 	%p1, %r1, 33554431;
	@%p1 bra 	$L__BB2_3;
	mad.lo.s32 	%r6, %r1, -1640531527, %r2;
	shr.u32 	%r7, %r6, 16;
	xor.b32  	%r8, %r7, %r6;
	mul.lo.s32 	%r9, %r8, -2048144789;
	shr.u32 	%r10, %r9, 13;
	xor.b32  	%r11, %r10, %r9;
	mul.lo.s32 	%r13, %r11, -1028477387;
	shr.u32 	%r14, %r13, 16;
	xor.b32  	%r15, %r14, %r13;
	mul.wide.s32 	%rd2, %r1, 4;
	mov.u64 	%rd3, d_state_xoshiro0;
	add.s64 	%rd1, %rd3, %rd2;
	st.global.u32 	[%rd1], %r15;
	add.s32 	%r16, %r13, -1640531527;
	shr.u32 	%r17, %r16, 16;
	xor.b32  	%r18, %r17, %r16;
	mul.lo.s32 	%r19, %r18, -2048144789;
	shr.u32 	%r20, %r19, 13;
	xor.b32  	%r21, %r20, %r19;
	mul.lo.s32 	%r22, %r21, -1028477387;
	shr.u32 	%r23, %r22, 16;
	xor.b32  	%r24, %r23, %r22;
	mov.u64 	%rd4, d_state_xoshiro1;
	add.s64 	%rd5, %rd4, %rd2;
	st.global.u32 	[%rd5], %r24;
	or.b32  	%r25, %r6, %r16;
	setp.ne.s32 	%p2, %r25, 0;
	@%p2 bra 	$L__BB2_3;
	mov.b32 	%r26, 1;
	st.global.u32 	[%rd1], %r26;
$L__BB2_3:
	ret;

}
	// .globl	_Z16generate_xoshiroPf
.visible .entry _Z16generate_xoshiroPf(
	.param .u64 .ptr .align 1 _Z16generate_xoshiroPf_param_0
)
{
	.reg .pred 	%p<2>;
	.reg .b32 	%r<16>;
	.reg .b32 	%f<3>;
	.reg .b64 	%rd<9>;

	ld.param.u64 	%rd1, [_Z16generate_xoshiroPf_param_0];
	mov.u32 	%r2, %ctaid.x;
	mov.u32 	%r3, %ntid.x;
	mov.u32 	%r4, %tid.x;
	mad.lo.s32 	%r1, %r2, %r3, %r4;
	setp.gt.s32 	%p1, %r1, 33554431;
	@%p1 bra 	$L__BB3_2;
	cvta.to.global.u64 	%rd2, %rd1;
	mul.wide.s32 	%rd3, %r1, 4;
	mov.u64 	%rd4, d_state_xoshiro0;
	add.s64 	%rd5, %rd4, %rd3;
	ld.global.u32 	%r5, [%rd5];
	mov.u64 	%rd6, d_state_xoshiro1;
	add.s64 	%rd7, %rd6, %rd3;
	ld.global.u32 	%r6, [%rd7];
	mul.lo.s32 	%r7, %r5, 5;
	shf.l.wrap.b32 	%r8, %r7, %r7, 7;
	mul.lo.s32 	%r9, %r8, 9;
	xor.b32  	%r10, %r6, %r5;
	shf.l.wrap.b32 	%r11, %r5, %r5, 26;
	shl.b32 	%r12, %r10, 9;
	xor.b32  	%r13, %r11, %r12;
	xor.b32  	%r14, %r13, %r10;
	st.global.u32 	[%rd5], %r14;
	shf.l.wrap.b32 	%r15, %r10, %r10, 13;
	st.global.u32 	[%rd7], %r15;
	cvt.rn.f32.u32 	%f1, %r9;
	mul.f32 	%f2, %f1, 0f2F800000;
	add.s64 	%rd8, %rd2, %rd3;
	st.global.f32 	[%rd8], %f2;
$L__BB3_2:
	ret;

}
	// .globl	_Z11init_curandP17curandStateXORWOWj
.visible .entry _Z11init_curandP17curandStateXORWOWj(
	.param .u64 .ptr .align 1 _Z11init_curandP17curandStateXORWOWj_param_0,
	.param .u32 _Z11init_curandP17curandStateXORWOWj_param_1
)
{
	.reg .pred 	%p<25>;
	.reg .b32 	%r<409>;
	.reg .b64 	%rd<18>;

	ld.param.u64 	%rd8, [_Z11init_curandP17curandStateXORWOWj_param_0];
	ld.param.u32 	%r183, [_Z11init_curandP17curandStateXORWOWj_param_1];
	mov.u32 	%r184, %ctaid.x;
	mov.u32 	%r185, %ntid.x;
	mov.u32 	%r186, %tid.x;
	mad.lo.s32 	%r1, %r184, %r185, %r186;
	setp.gt.s32 	%p1, %r1, 33554431;
	@%p1 bra 	$L__BB4_44;
	cvta.to.global.u64 	%rd9, %rd8;
	cvt.s64.s32 	%rd17, %r1;
	mul.wide.s32 	%rd10, %r1, 48;
	add.s64 	%rd2, %rd9, %rd10;
	xor.b32  	%r187, %r183, -1429050551;
	mul.lo.s32 	%r188, %r187, 1099087573;
	add.s32 	%r189, %r188, -638133224;
	add.s32 	%r190, %r188, 123456789;
	st.global.v2.u32 	[%rd2], {%r189, %r190};
	xor.b32  	%r191, %r188, 362436069;
	mov.b32 	%r192, -123459836;
	st.global.v2.u32 	[%rd2+8], {%r191, %r192};
	add.s32 	%r193, %r188, 5783321;
	mov.b32 	%r194, -589760388;
	st.global.v2.u32 	[%rd2+16], {%r194, %r193};
	setp.eq.s32 	%p2, %r1, 0;
	@%p2 bra 	$L__BB4_43;
	mov.b32 	%r315, 0;
	mov.u64 	%rd12, precalc_xorwow_matrix;
$L__BB4_3:
	and.b64  	%rd4, %rd17, 3;
	setp.eq.s64 	%p3, %rd4, 0;
	@%p3 bra 	$L__BB4_42;
	mul.wide.u32 	%rd11, %r315, 3200;
	add.s64 	%rd5, %rd12, %rd11;
	cvt.u32.u64 	%r3, %rd4;
	mov.b32 	%r316, 0;
$L__BB4_5:
	mov.b32 	%r329, 0;
	mov.u32 	%r330, %r329;
	mov.u32 	%r331, %r329;
	mov.u32 	%r332, %r329;
	mov.u32 	%r333, %r329;
	mov.u32 	%r322, %r329;
$L__BB4_6:
	mul.wide.u32 	%rd13, %r322, 4;
	add.s64 	%rd14, %rd2, %rd13;
	ld.global.u32 	%r11, [%rd14+4];
	shl.b32 	%r12, %r322, 5;
	mov.b32 	%r328, 0;
$L__BB4_7:
	.pragma "nounroll";
	shr.u32 	%r199, %r11, %r328;
	and.b32  	%r200, %r199, 1;
	setp.eq.b32 	%p4, %r200, 1;
	not.pred 	%p5, %p4;
	add.s32 	%r201, %r12, %r328;
	mul.lo.s32 	%r202, %r201, 5;
	mul.wide.u32 	%rd15, %r202, 4;
	add.s64 	%rd6, %rd5, %rd15;
	@%p5 bra 	$L__BB4_9;
	ld.global.u32 	%r203, [%rd6];
	xor.b32  	%r333, %r333, %r203;
	ld.global.u32 	%r204, [%rd6+4];
	xor.b32  	%r332, %r332, %r204;
	ld.global.u32 	%r205, [%rd6+8];
	xor.b32  	%r331, %r331, %r205;
	ld.global.u32 	%r206, [%rd6+12];
	xor.b32  	%r330, %r330, %r206;
	ld.global.u32 	%r207, [%rd6+16];
	xor.b32  	%r329, %r329, %r207;
$L__BB4_9:
	and.b32  	%r209, %r199, 2;
	setp.eq.s32 	%p6, %r209, 0;
	@%p6 bra 	$L__BB4_11;
	ld.global.u32 	%r210, [%rd6+20];
	xor.b32  	%r333, %r333, %r210;
	ld.global.u32 	%r211, [%rd6+24];
	xor.b32  	%r332, %r332, %r211;
	ld.global.u32 	%r212, [%rd6+28];
	xor.b32  	%r331, %r331, %r212;
	ld.global.u32 	%r213, [%rd6+32];
	xor.b32  	%r330, %r330, %r213;
	ld.global.u32 	%r214, [%rd6+36];
	xor.b32  	%r329, %r329, %r214;
$L__BB4_11:
	and.b32  	%r216, %r199, 4;
	setp.eq.s32 	%p7, %r216, 0;
	@%p7 bra 	$L__BB4_13;
	ld.global.u32 	%r217, [%rd6+40];
	xor.b32  	%r333, %r333, %r217;
	ld.global.u32 	%r218, [%rd6+44];
	xor.b32  	%r332, %r332, %r218;
	ld.global.u32 	%r219, [%rd6+48];
	xor.b32  	%r331, %r331, %r219;
	ld.global.u32 	%r220, [%rd6+52];
	xor.b32  	%r330, %r330, %r220;
	ld.global.u32 	%r221, [%rd6+56];
	xor.b32  	%r329, %r329, %r221;
$L__BB4_13:
	and.b32  	%r223, %r199, 8;
	setp.eq.s32 	%p8, %r223, 0;
	@%p8 bra 	$L__BB4_15;
	ld.global.u32 	%r224, [%rd6+60];
	xor.b32  	%r333, %r333, %r224;
	ld.global.u32 	%r225, [%rd6+64];
	xor.b32  	%r332, %r332, %r225;
	ld.global.u32 	%r226, [%rd6+68];
	xor.b32  	%r331, %r331, %r226;
	ld.global.u32 	%r227, [%rd6+72];
	xor.b32  	%r330, %r330, %r227;
	ld.global.u32 	%r228, [%rd6+76];
	xor.b32  	%r329, %r329, %r228;
$L__BB4_15:
	and.b32  	%r230, %r199, 16;
	setp.eq.s32 	%p9, %r230, 0;
	@%p9 bra 	$L__BB4_17;
	ld.global.u32 	%r231, [%rd6+80];
	xor.b32  	%r333, %r333, %r231;
	ld.global.u32 	%r232, [%rd6+84];
	xor.b32  	%r332, %r332, %r232;
	ld.global.u32 	%r233, [%rd6+88];
	xor.b32  	%r331, %r331, %r233;
	ld.global.u32 	%r234, [%rd6+92];
	xor.b32  	%r330, %r330, %r234;
	ld.global.u32 	%r235, [%rd6+96];
	xor.b32  	%r329, %r329, %r235;
$L__BB4_17:
	and.b32  	%r237, %r199, 32;
	setp.eq.s32 	%p10, %r237, 0;
	@%p10 bra 	$L__BB4_19;
	ld.global.u32 	%r238, [%rd6+100];
	xor.b32  	%r333, %r333, %r238;
	ld.global.u32 	%r239, [%rd6+104];
	xor.b32  	%r332, %r332, %r239;
	ld.global.u32 	%r240, [%rd6+108];
	xor.b32  	%r331, %r331, %r240;
	ld.global.u32 	%r241, [%rd6+112];
	xor.b32  	%r330, %r330, %r241;
	ld.global.u32 	%r242, [%rd6+116];
	xor.b32  	%r329, %r329, %r242;
$L__BB4_19:
	and.b32  	%r244, %r199, 64;
	setp.eq.s32 	%p11, %r244, 0;
	@%p11 bra 	$L__BB4_21;
	ld.global.u32 	%r245, [%rd6+120];
	xor.b32  	%r333, %r333, %r245;
	ld.global.u32 	%r246, [%rd6+124];
	xor.b32  	%r332, %r332, %r246;
	ld.global.u32 	%r247, [%rd6+128];
	xor.b32  	%r331, %r331, %r247;
	ld.global.u32 	%r248, [%rd6+132];
	xor.b32  	%r330, %r330, %r248;
	ld.global.u32 	%r249, [%rd6+136];
	xor.b32  	%r329, %r329, %r249;
$L__BB4_21:
	and.b32  	%r251, %r199, 128;
	setp.eq.s32 	%p12, %r251, 0;
	@%p12 bra 	$L__BB4_23;
	ld.global.u32 	%r252, [%rd6+140];
	xor.b32  	%r333, %r333, %r252;
	ld.global.u32 	%r253, [%rd6+144];
	xor.b32  	%r332, %r332, %r253;
	ld.global.u32 	%r254, [%rd6+148];
	xor.b32  	%r331, %r331, %r254;
	ld.global.u32 	%r255, [%rd6+152];
	xor.b32  	%r330, %r330, %r255;
	ld.global.u32 	%r256, [%rd6+156];
	xor.b32  	%r329, %r329, %r256;
$L__BB4_23:
	and.b32  	%r258, %r199, 256;
	setp.eq.s32 	%p13, %r258, 0;
	@%p13 bra 	$L__BB4_25;
	ld.global.u32 	%r259, [%rd6+160];
	xor.b32  	%r333, %r333, %r259;
	ld.global.u32 	%r260, [%rd6+164];
	xor.b32  	%r332, %r332, %r260;
	ld.global.u32 	%r261, [%rd6+168];
	xor.b32  	%r331, %r331, %r261;
	ld.global.u32 	%r262, [%rd6+172];
	xor.b32  	%r330, %r330, %r262;
	ld.global.u32 	%r263, [%rd6+176];
	xor.b32  	%r329, %r329, %r263;
$L__BB4_25:
	and.b32  	%r265, %r199, 512;
	setp.eq.s32 	%p14, %r265, 0;
	@%p14 bra 	$L__BB4_27;
	ld.global.u32 	%r266, [%rd6+180];
	xor.b32  	%r333, %r333, %r266;
	ld.global.u32 	%r267, [%rd6+184];
	xor.b32  	%r332, %r332, %r267;
	ld.global.u32 	%r268, [%rd6+188];
	xor.b32  	%r331, %r331, %r268;
	ld.global.u32 	%r269, [%rd6+192];
	xor.b32  	%r330, %r330, %r269;
	ld.global.u32 	%r270, [%rd6+196];
	xor.b32  	%r329, %r329, %r270;
$L__BB4_27:
	and.b32  	%r272, %r199, 1024;
	setp.eq.s32 	%p15, %r272, 0;
	@%p15 bra 	$L__BB4_29;
	ld.global.u32 	%r273, [%rd6+200];
	xor.b32  	%r333, %r333, %r273;
	ld.global.u32 	%r274, [%rd6+204];
	xor.b32  	%r332, %r332, %r274;
	ld.global.u32 	%r275, [%rd6+208];
	xor.b32  	%r331, %r331, %r275;
	ld.global.u32 	%r276, [%rd6+212];
	xor.b32  	%r330, %r330, %r276;
	ld.global.u32 	%r277, [%rd6+216];
	xor.b32  	%r329, %r329, %r277;
$L__BB4_29:
	and.b32  	%r279, %r199, 2048;
	setp.eq.s32 	%p16, %r279, 0;
	@%p16 bra 	$L__BB4_31;
	ld.global.u32 	%r280, [%rd6+220];
	xor.b32  	%r333, %r333, %r280;
	ld.global.u32 	%r281, [%rd6+224];
	xor.b32  	%r332, %r332, %r281;
	ld.global.u32 	%r282, [%rd6+228];
	xor.b32  	%r331, %r331, %r282;
	ld.global.u32 	%r283, [%rd6+232];
	xor.b32  	%r330, %r330, %r283;
	ld.global.u32 	%r284, [%rd6+236];
	xor.b32  	%r329, %r329, %r284;
$L__BB4_31:
	and.b32  	%r286, %r199, 4096;
	setp.eq.s32 	%p17, %r286, 0;
	@%p17 bra 	$L__BB4_33;
	ld.global.u32 	%r287, [%rd6+240];
	xor.b32  	%r333, %r333, %r287;
	ld.global.u32 	%r288, [%rd6+244];
	xor.b32  	%r332, %r332, %r288;
	ld.global.u32 	%r289, [%rd6+248];
	xor.b32  	%r331, %r331, %r289;
	ld.global.u32 	%r290, [%rd6+252];
	xor.b32  	%r330, %r330, %r290;
	ld.global.u32 	%r291, [%rd6+256];
	xor.b32  	%r329, %r329, %r291;
$L__BB4_33:
	and.b32  	%r293, %r199, 8192;
	setp.eq.s32 	%p18, %r293, 0;
	@%p18 bra 	$L__BB4_35;
	ld.global.u32 	%r294, [%rd6+260];
	xor.b32  	%r333, %r333, %r294;
	ld.global.u32 	%r295, [%rd6+264];
	xor.b32  	%r332, %r332, %r295;
	ld.global.u32 	%r296, [%rd6+268];
	xor.b32  	%r331, %r331, %r296;
	ld.global.u32 	%r297, [%rd6+272];
	xor.b32  	%r330, %r330, %r297;
	ld.global.u32 	%r298, [%rd6+276];
	xor.b32  	%r329, %r329, %r298;
$L__BB4_35:
	and.b32  	%r300, %r199, 16384;
	setp.eq.s32 	%p19, %r300, 0;
	@%p19 bra 	$L__BB4_37;
	ld.global.u32 	%r301, [%rd6+280];
	xor.b32  	%r333, %r333, %r301;
	ld.global.u32 	%r302, [%rd6+284];
	xor.b32  	%r332, %r332, %r302;
	ld.global.u32 	%r303, [%rd6+288];
	xor.b32  	%r331, %r331, %r303;
	ld.global.u32 	%r304, [%rd6+292];
	xor.b32  	%r330, %r330, %r304;
	ld.global.u32 	%r305, [%rd6+296];
	xor.b32  	%r329, %r329, %r305;
$L__BB4_37:
	and.b32  	%r307, %r199, 32768;
	setp.eq.s32 	%p20, %r307, 0;
	@%p20 bra 	$L__BB4_39;
	ld.global.u32 	%r308, [%rd6+300];
	xor.b32  	%r333, %r333, %r308;
	ld.global.u32 	%r309, [%rd6+304];
	xor.b32  	%r332, %r332, %r309;
	ld.global.u32 	%r310, [%rd6+308];
	xor.b32  	%r331, %r331, %r310;
	ld.global.u32 	%r311, [%rd6+312];
	xor.b32  	%r330, %r330, %r311;
	ld.global.u32 	%r312, [%rd6+316];
	xor.b32  	%r329, %r329, %r312;
$L__BB4_39:
	add.s32 	%r328, %r328, 16;
	setp.ne.s32 	%p21, %r328, 32;
	@%p21 bra 	$L__BB4_7;
	mad.lo.s32 	%r313, %r322, -31, %r12;
	add.s32 	%r322, %r313, 1;
	setp.ne.s32 	%p22, %r322, 5;
	@%p22 bra 	$L__BB4_6;
	st.global.u32 	[%rd2+4], %r333;
	st.global.u32 	[%rd2+8], %r332;
	st.global.u32 	[%rd2+12], %r331;
	st.global.u32 	[%rd2+16], %r330;
	st.global.u32 	[%rd2+20], %r329;
	add.s32 	%r316, %r316, 1;
	setp.lt.u32 	%p23, %r316, %r3;
	@%p23 bra 	$L__BB4_5;
$L__BB4_42:
	shr.u64 	%rd7, %rd17, 2;
	add.s32 	%r315, %r315, 1;
	setp.gt.u64 	%p24, %rd17, 3;
	mov.u64 	%rd17, %rd7;
	@%p24 bra 	$L__BB4_3;
$L__BB4_43:
	mov.b32 	%r314, 0;
	st.global.v2.u32 	[%rd2+24], {%r314, %r314};
	st.global.u32 	[%rd2+32], %r314;
	mov.b64 	%rd16, 0;
	st.global.u64 	[%rd2+40], %rd16;
$L__BB4_44:
	ret;

}
	// .globl	_Z15generate_curandP17curandStateXORWOWPf
.visible .entry _Z15generate_curandP17curandStateXORWOWPf(
	.param .u64 .ptr .align 1 _Z15generate_curandP17curandStateXORWOWPf_param_0,
	.param .u64 .ptr .align 1 _Z15generate_curandP17curandStateXORWOWPf_param_1
)
{
	.reg .pred 	%p<2>;
	.reg .b32 	%r<20>;
	.reg .b32 	%f<3>;
	.reg .b64 	%rd<9>;

	ld.param.u64 	%rd1, [_Z15generate_curandP17curandStateXORWOWPf_param_0];
	ld.param.u64 	%rd2, [_Z15generate_curandP17curandStateXORWOWPf_param_1];
	mov.u32 	%r2, %ctaid.x;
	mov.u32 	%r3, %ntid.x;
	mov.u32 	%r4, %tid.x;
	mad.lo.s32 	%r1, %r2, %r3, %r4;
	setp.gt.s32 	%p1, %r1, 33554431;
	@%p1 bra 	$L__BB5_2;
	cvta.to.global.u64 	%rd3, %rd1;
	cvta.to.global.u64 	%rd4, %rd2;
	mul.wide.s32 	%rd5, %r1, 48;
	add.s64 	%rd6, %rd3, %rd5;
	ld.global.v2.u32 	{%r5, %r6}, [%rd6];
	shr.u32 	%r7, %r6, 2;
	xor.b32  	%r8, %r7, %r6;
	ld.global.v2.u32 	{%r9, %r10}, [%rd6+8];
	ld.global.v2.u32 	{%r11, %r12}, [%rd6+16];
	st.global.v2.u32 	[%rd6+8], {%r10, %r11};
	shl.b32 	%r13, %r12, 4;
	shl.b32 	%r14, %r8, 1;
	xor.b32  	%r15, %r14, %r13;
	xor.b32  	%r16, %r15, %r8;
	xor.b32  	%r17, %r16, %r12;
	st.global.v2.u32 	[%rd6+16], {%r12, %r17};
	add.s32 	%r18, %r5, 362437;
	st.global.v2.u32 	[%rd6], {%r18, %r9};
	add.s32 	%r19, %r17, %r18;
	cvt.rn.f32.u32 	%f1, %r19;
	fma.rn.f32 	%f2, %f1, 0f2F800000, 0f2F000000;
	mul.wide.s32 	%rd7, %r1, 4;
	add.s64 	%rd8, %rd4, %rd7;
	st.global.f32 	[%rd8], %f2;
$L__BB5_2:
	ret;

}


// ===== COMPILED SASS (sm_100) =====

	.target	sm_100

	.elftype	@"ET_EXEC"


//--------------------- .note.nv.tkinfo           --------------------------
	.section	.note.nv.tkinfo,"",@"SHT_NOTE"
	.sectionflags	@"SHF_NOTE_NV_TKINFO"
	.tkinfo
        /*0018*/ 	.word	0x00000002
        /*0030*/ 	.string	""
        /*0030*/ 	.string	"ptxas"
        /*0030*/ 	.string	"Cuda compilation tools, release 13.0, V13.0.88"
        /*0030*/ 	.string	"Build cuda_13.0.r13.0/compiler.36424714_0"
        /*0030*/ 	.string	"-arch sm_100 -m 64 "



//--------------------- .note.nv.cuinfo           --------------------------
	.section	.note.nv.cuinfo,"",@"SHT_NOTE"
	.sectionflags	@"SHF_NOTE_NV_CUINFO"
        /*0018*/ 	.short	0x0002
        /*001a*/ 	.short	0x0064
        /*001c*/ 	.short	0x0082
	.zero		2


//--------------------- .nv.info                  --------------------------
	.section	.nv.info,"",@"SHT_CUDA_INFO"
	.align	4


	//----- nvinfo : EIATTR_REGCOUNT
	.align		4
        /*0000*/ 	.byte	0x04, 0x2f
        /*0002*/ 	.short	(.L_13 - .L_12)
	.align		4
.L_12:
        /*0004*/ 	.word	index@(_Z15init_xorshift32j)
        /*0008*/ 	.word	0x0000000a


	//----- nvinfo : EIATTR_FRAME_SIZE
	.align		4
.L_13:
        /*000c*/ 	.byte	0x04, 0x11
        /*000e*/ 	.short	(.L_15 - .L_14)
	.align		4
.L_14:
        /*0010*/ 	.word	index@(_Z15init_xorshift32j)
        /*0014*/ 	.word	0x00000000


	//----- nvinfo : EIATTR_REGCOUNT
	.align		4
.L_15:
        /*0018*/ 	.byte	0x04, 0x2f
        /*001a*/ 	.short	(.L_17 - .L_16)
	.align		4
.L_16:
        /*001c*/ 	.word	index@(_Z19generate_xorshift32Pf)
        /*0020*/ 	.word	0x0000000c


	//----- nvinfo : EIATTR_FRAME_SIZE
	.align		4
.L_17:
        /*0024*/ 	.byte	0x04, 0x11
        /*0026*/ 	.short	(.L_19 - .L_18)
	.align		4
.L_18:
        /*0028*/ 	.word	index@(_Z19generate_xorshift32Pf)
        /*002c*/ 	.word	0x00000000


	//----- nvinfo : EIATTR_REGCOUNT
	.align		4
.L_19:
        /*0030*/ 	.byte	0x04, 0x2f
        /*0032*/ 	.short	(.L_21 - .L_20)
	.align		4
.L_20:
        /*0034*/ 	.word	index@(_Z12init_xoshiroj)
        /*0038*/ 	.word	0x00000010


	//----- nvinfo : EIATTR_FRAME_SIZE
	.align		4
.L_21:
        /*003c*/ 	.byte	0x04, 0x11
        /*003e*/ 	.short	(.L_23 - .L_22)
	.align		4
.L_22:
        /*0040*/ 	.word	index@(_Z12init_xoshiroj)
        /*0044*/ 	.word	0x00000000


	//----- nvinfo : EIATTR_REGCOUNT
	.align		4
.L_23:
        /*0048*/ 	.byte	0x04, 0x2f
        /*004a*/ 	.short	(.L_25 - .L_24)
	.align		4
.L_24:
        /*004c*/ 	.word	index@(_Z16generate_xoshiroPf)
        /*0050*/ 	.word	0x00000010


	//----- nvinfo : EIATTR_FRAME_SIZE
	.align		4
.L_25:
        /*0054*/ 	.byte	0x04, 0x11
        /*0056*/ 	.short	(.L_27 - .L_26)
	.align		4
.L_26:
        /*0058*/ 	.word	index@(_Z16generate_xoshiroPf)
        /*005c*/ 	.word	0x00000000


	//----- nvinfo : EIATTR_REGCOUNT
	.align		4
.L_27:
        /*0060*/ 	.byte	0x04, 0x2f
        /*0062*/ 	.short	(.L_29 - .L_28)
	.align		4
.L_28:
        /*0064*/ 	.word	index@(_Z11init_curandP17curandStateXORWOWj)
        /*0068*/ 	.word	0x0000001f


	//----- nvinfo : EIATTR_FRAME_SIZE
	.align		4
.L_29:
        /*006c*/ 	.byte	0x04, 0x11
        /*006e*/ 	.short	(.L_31 - .L_30)
	.align		4
.L_30:
        /*0070*/ 	.word	index@(_Z11init_curandP17curandStateXORWOWj)
        /*0074*/ 	.word	0x00000000


	//----- nvinfo : EIATTR_REGCOUNT
	.align		4
.L_31:
        /*0078*/ 	.byte	0x04, 0x2f
        /*007a*/ 	.short	(.L_33 - .L_32)
	.align		4
.L_32:
        /*007c*/ 	.word	index@(_Z15generate_curandP17curandStateXORWOWPf)
        /*0080*/ 	.word	0x00000016


	//----- nvinfo : EIATTR_FRAME_SIZE
	.align		4
.L_33:
        /*0084*/ 	.byte	0x04, 0x11
        /*0086*/ 	.short	(.L_35 - .L_34)
	.align		4
.L_34:
        /*0088*/ 	.word	index@(_Z15generate_curandP17curandStateXORWOWPf)
        /*008c*/ 	.word	0x00000000


	//----- nvinfo : EIATTR_MIN_STACK_SIZE
	.align		4
.L_35:
        /*0090*/ 	.byte	0x04, 0x12
        /*0092*/ 	.short	(.L_37 - .L_36)
	.align		4
.L_36:
        /*0094*/ 	.word	index@(_Z15generate_curandP17curandStateXORWOWPf)
        /*0098*/ 	.word	0x00000000


	//----- nvinfo : EIATTR_MIN_STACK_SIZE
	.align		4
.L_37:
        /*009c*/ 	.byte	0x04, 0x12
        /*009e*/ 	.short	(.L_39 - .L_38)
	.align		4
.L_38:
        /*00a0*/ 	.word	index@(_Z11init_curandP17curandStateXORWOWj)
        /*00a4*/ 	.word	0x00000000


	//----- nvinfo : EIATTR_MIN_STACK_SIZE
	.align		4
.L_39:
        /*00a8*/ 	.byte	0x04, 0x12
        /*00aa*/ 	.short	(.L_41 - .L_40)
	.align		4
.L_40:
        /*00ac*/ 	.word	index@(_Z16generate_xoshiroPf)
        /*00b0*/ 	.word	0x00000000


	//----- nvinfo : EIATTR_MIN_STACK_SIZE
	.align		4
.L_41:
        /*00b4*/ 	.byte	0x04, 0x12
        /*00b6*/ 	.short	(.L_43 - .L_42)
	.align		4
.L_42:
        /*00b8*/ 	.word	index@(_Z12init_xoshiroj)
        /*00bc*/ 	.word	0x00000000


	//----- nvinfo : EIATTR_MIN_STACK_SIZE
	.align		4
.L_43:
        /*00c0*/ 	.byte	0x04, 0x12
        /*00c2*/ 	.short	(.L_45 - .L_44)
	.align		4
.L_44:
        /*00c4*/ 	.word	index@(_Z19generate_xorshift32Pf)
        /*00c8*/ 	.word	0x00000000


	//----- nvinfo : EIATTR_MIN_STACK_SIZE
	.align		4
.L_45:
        /*00cc*/ 	.byte	0x04, 0x12
        /*00ce*/ 	.short	(.L_47 - .L_46)
	.align		4
.L_46:
        /*00d0*/ 	.word	index@(_Z15init_xorshift32j)
        /*00d4*/ 	.word	0x00000000
.L_47:


//--------------------- .nv.compat                --------------------------
	.section	.nv.compat,"",@"SHT_CUDA_COMPAT_INFO"
	.align	4
        /*0000*/ 	.byte	0x02, 0x09, 0x00, 0x00, 0x02, 0x02, 0x01, 0x00, 0x02, 0x05, 0x05, 0x00, 0x03, 0x07, 0x01, 0x01
        /*0010*/ 	.byte	0x02, 0x03, 0x00, 0x00, 0x02, 0x06, 0x01, 0x00, 0x04, 0x0b, 0x08, 0x00, 0x09, 0x00, 0x00, 0x00
        /*0020*/ 	.byte	0x00, 0x00, 0x00, 0x00


//--------------------- .nv.info._Z15generate_curandP17curandStateXORWOWPf --------------------------
	.section	.nv.info._Z15generate_curandP17curandStateXORWOWPf,"",@"SHT_CUDA_INFO"
	.sectionflags	@""
	.align	4


	//----- nvinfo : EIATTR_CUDA_API_VERSION
	.align		4
        /*0000*/ 	.byte	0x04, 0x37
        /*0002*/ 	.short	(.L_49 - .L_48)
.L_48:
        /*0004*/ 	.word	0x00000082


	//----- nvinfo : EIATTR_KPARAM_INFO
	.align		4
.L_49:
        /*0008*/ 	.byte	0x04, 0x17
        /*000a*/ 	.short	(.L_51 - .L_50)
.L_50:
        /*000c*/ 	.word	0x00000000
        /*0010*/ 	.short	0x0001
        /*0012*/ 	.short	0x0008
        /*0014*/ 	.byte	0x00, 0xf5, 0x21, 0x00


	//----- nvinfo : EIATTR_KPARAM_INFO
	.align		4
.L_51:
        /*0018*/ 	.byte	0x04, 0x17
        /*001a*/ 	.short	(.L_53 - .L_52)
.L_52:
        /*001c*/ 	.word	0x00000000
        /*0020*/ 	.short	0x0000
        /*0022*/ 	.short	0x0000
        /*0024*/ 	.byte	0x00, 0xf5, 0x21, 0x00


	//----- nvinfo : EIATTR_SPARSE_MMA_MASK
	.align		4
.L_53:
        /*0028*/ 	.byte	0x03, 0x50
        /*002a*/ 	.short	0x0000


	//----- nvinfo : EIATTR_MAXREG_COUNT
	.align		4
        /*002c*/ 	.byte	0x03, 0x1b
        /*002e*/ 	.short	0x00ff


	//----- nvinfo : EIATTR_MERCURY_ISA_VERSION
	.align		4
        /*0030*/ 	.byte	0x03, 0x5f
        /*0032*/ 	.short	0x0101


	//----- nvinfo : EIATTR_VRC_CTA_INIT_COUNT
	.align		4
        /*0034*/ 	.byte	0x02, 0x4a
	.zero		1
	.zero		1


	//----- nvinfo : EIATTR_EXIT_INSTR_OFFSETS
	.align		4
        /*0038*/ 	.byte	0x04, 0x1c
        /*003a*/ 	.short	(.L_55 - .L_54)


	//   ....[0]....
.L_54:
        /*003c*/ 	.word	0x00000060


	//   ....[1]....
        /*0040*/ 	.word	0x00000220


	//----- nvinfo : EIATTR_CBANK_PARAM_SIZE
	.align		4
.L_55:
        /*0044*/ 	.byte	0x03, 0x19
        /*0046*/ 	.short	0x0010


	//----- nvinfo : EIATTR_PARAM_CBANK
	.align		4
        /*0048*/ 	.byte	0x04, 0x0a
        /*004a*/ 	.short	(.L_57 - .L_56)
	.align		4
.L_56:
        /*004c*/ 	.word	index@(.nv.constant0._Z15generate_curandP17curandStateXORWOWPf)
        /*0050*/ 	.short	0x0380
        /*0052*/ 	.short	0x0010


	//----- nvinfo : EIATTR_SW_WAR
	.align		4
.L_57:
        /*0054*/ 	.byte	0x04, 0x36
        /*0056*/ 	.short	(.L_59 - .L_58)
.L_58:
        /*0058*/ 	.word	0x00000008
.L_59:


//--------------------- .nv.info._Z11init_curandP17curandStateXORWOWj --------------------------
	.section	.nv.info._Z11init_curandP17curandStateXORWOWj,"",@"SHT_CUDA_INFO"
	.sectionflags	@""
	.align	4


	//----- nvinfo : EIATTR_CUDA_API_VERSION
	.align		4
        /*0000*/ 	.byte	0x04, 0x37
        /*0002*/ 	.short	(.L_61 - .L_60)
.L_60:
        /*0004*/ 	.word	0x00000082


	//----- nvinfo : EIATTR_KPARAM_INFO
	.align		4
.L_61:
        /*0008*/ 	.byte	0x04, 0x17
        /*000a*/ 	.short	(.L_63 - .L_62)
.L_62:
        /*000c*/ 	.word	0x00000000
        /*0010*/ 	.short	0x0001
        /*0012*/ 	.short	0x0008
        /*0014*/ 	.byte	0x00, 0xf0, 0x11, 0x00


	//----- nvinfo : EIATTR_KPARAM_INFO
	.align		4
.L_63:
        /*0018*/ 	.byte	0x04, 0x17
        /*001a*/ 	.short	(.L_65 - .L_64)
.L_64:
        /*001c*/ 	.word	0x00000000
        /*0020*/ 	.short	0x0000
        /*0022*/ 	.short	0x0000
        /*0024*/ 	.byte	0x00, 0xf5, 0x21, 0x00


	//----- nvinfo : EIATTR_SPARSE_MMA_MASK
	.align		4
.L_65:
        /*0028*/ 	.byte	0x03, 0x50
        /*002a*/ 	.short	0x0000


	//----- nvinfo : EIATTR_MAXREG_COUNT
	.align		4
        /*002c*/ 	.byte	0x03, 0x1b
        /*002e*/ 	.short	0x00ff


	//----- nvinfo : EIATTR_MERCURY_ISA_VERSION
	.align		4
        /*0030*/ 	.byte	0x03, 0x5f
        /*0032*/ 	.short	0x0101


	//----- nvinfo : EIATTR_VRC_CTA_INIT_COUNT
	.align		4
        /*0034*/ 	.byte	0x02, 0x4a
	.zero		1
	.zero		1


	//----- nvinfo : EIATTR_EXIT_INSTR_OFFSETS
	.align		4
        /*0038*/ 	.byte	0x04, 0x1c
        /*003a*/ 	.short	(.L_67 - .L_66)


	//   ....[0]....
.L_66:
        /*003c*/ 	.word	0x00000060


	//   ....[1]....
        /*0040*/ 	.word	0x00000ed0


	//----- nvinfo : EIATTR_CRS_STACK_SIZE
	.align		4
.L_67:
        /*0044*/ 	.byte	0x04, 0x1e
        /*0046*/ 	.short	(.L_69 - .L_68)
.L_68:
        /*0048*/ 	.word	0x00000000


	//----- nvinfo : EIATTR_CBANK_PARAM_SIZE
	.align		4
.L_69:
        /*004c*/ 	.byte	0x03, 0x19
        /*004e*/ 	.short	0x000c


	//----- nvinfo : EIATTR_PARAM_CBANK
	.align		4
        /*0050*/ 	.byte	0x04, 0x0a
        /*0052*/ 	.short	(.L_71 - .L_70)
	.align		4
.L_70:
        /*0054*/ 	.word	index@(.nv.constant0._Z11init_curandP17curandStateXORWOWj)
        /*0058*/ 	.short	0x0380
        /*005a*/ 	.short	0x000c


	//----- nvinfo : EIATTR_SW_WAR
	.align		4
.L_71:
        /*005c*/ 	.byte	0x04, 0x36
        /*005e*/ 	.short	(.L_73 - .L_72)
.L_72:
        /*0060*/ 	.word	0x00000008
.L_73:


//--------------------- .nv.info._Z16generate_xoshiroPf --------------------------
	.section	.nv.info._Z16generate_xoshiroPf,"",@"SHT_CUDA_INFO"
	.sectionflags	@""
	.align	4


	//----- nvinfo : EIATTR_CUDA_API_VERSION
	.align		4
        /*0000*/ 	.byte	0x04, 0x37
        /*0002*/ 	.short	(.L_75 - .L_74)
.L_74:
        /*0004*/ 	.word	0x00000082


	//----- nvinfo : EIATTR_KPARAM_INFO
	.align		4
.L_75:
        /*0008*/ 	.byte	0x04, 0x17
        /*000a*/ 	.short	(.L_77 - .L_76)
.L_76:
        /*000c*/ 	.word	0x00000000
        /*0010*/ 	.short	0x0000
        /*0012*/ 	.short	0x0000
        /*0014*/ 	.byte	0x00, 0xf5, 0x21, 0x00


	//----- nvinfo : EIATTR_SPARSE_MMA_MASK
	.align		4
.L_77:
        /*0018*/ 	.byte	0x03, 0x50
        /*001a*/ 	.short	0x0000


	//----- nvinfo : EIATTR_MAXREG_COUNT
	.align		4
        /*001c*/ 	.byte	0x03, 0x1b
        /*001e*/ 	.short	0x00ff


	//----- nvinfo : EIATTR_MERCURY_ISA_VERSION
	.align		4
        /*0020*/ 	.byte	0x03, 0x5f
        /*0022*/ 	.short	0x0101


	//----- nvinfo : EIATTR_VRC_CTA_INIT_COUNT
	.align		4
        /*0024*/ 	.byte	0x02, 0x4a
	.zero		1
	.zero		1


	//----- nvinfo : EIATTR_EXIT_INSTR_OFFSETS
	.align		4
        /*0028*/ 	.byte	0x04, 0x1c
        /*002a*/ 	.short	(.L_79 - .L_78)


	//   ....[0]....
.L_78:
        /*002c*/ 	.word	0x00000060


	//   ....[1]....
        /*0030*/ 	.word	0x000001d0


	//----- nvinfo : EIATTR_CBANK_PARAM_SIZE
	.align		4
.L_79:
        /*0034*/ 	.byte	0x03, 0x19
        /*0036*/ 	.short	0x0008


	//----- nvinfo : EIATTR_PARAM_CBANK
	.align		4
        /*0038*/ 	.byte	0x04, 0x0a
        /*003a*/ 	.short	(.L_81 - .L_80)
	.align		4
.L_80:
        /*003c*/ 	.word	index@(.nv.constant0._Z16generate_xoshiroPf)
        /*0040*/ 	.short	0x0380
        /*0042*/ 	.short	0x0008


	//----- nvinfo : EIATTR_SW_WAR
	.align		4
.L_81:
        /*0044*/ 	.byte	0x04, 0x36
        /*0046*/ 	.short	(.L_83 - .L_82)
.L_82:
        /*0048*/ 	.word	0x00000008
.L_83:


//--------------------- .nv.info._Z12init_xoshiroj --------------------------
	.section	.nv.info._Z12init_xoshiroj,"",@"SHT_CUDA_INFO"
	.sectionflags	@""
	.align	4


	//----- nvinfo : EIATTR_CUDA_API_VERSION
	.align		4
        /*0000*/ 	.byte	0x04, 0x37
        /*0002*/ 	.short	(.L_85 - .L_84)
.L_84:
        /*0004*/ 	.word	0x00000082


	//----- nvinfo : EIATTR_KPARAM_INFO
	.align		4
.L_85:
        /*0008*/ 	.byte	0x04, 0x17
        /*000a*/ 	.short	(.L_87 - .L_86)
.L_86:
        /*000c*/ 	.word	0x00000000
        /*0010*/ 	.short	0x0000
        /*0012*/ 	.short	0x0000
        /*0014*/ 	.byte	0x00, 0xf0, 0x11, 0x00


	//----- nvinfo : EIATTR_SPARSE_MMA_MASK
	.align		4
.L_87:
        /*0018*/ 	.byte	0x03, 0x50
        /*001a*/ 	.short	0x0000


	//----- nvinfo : EIATTR_MAXREG_COUNT
	.align		4
        /*001c*/ 	.byte	0x03, 0x1b
        /*001e*/ 	.short	0x00ff


	//----- nvinfo : EIATTR_MERCURY_ISA_VERSION
	.align		4
        /*0020*/ 	.byte	0x03, 0x5f
        /*0022*/ 	.short	0x0101


	//----- nvinfo : EIATTR_VRC_CTA_INIT_COUNT
	.align		4
        /*0024*/ 	.byte	0x02, 0x4a
	.zero		1
	.zero		1


	//----- nvinfo : EIATTR_EXIT_INSTR_OFFSETS
	.align		4
        /*0028*/ 	.byte	0x04, 0x1c
        /*002a*/ 	.short	(.L_89 - .L_88)


	//   ....[0]....
.L_88:
        /*002c*/ 	.word	0x00000060


	//   ....[1]....
        /*0030*/ 	.word	0x00000220


	//   ....[2]....
        /*0034*/ 	.word	0x00000250


	//----- nvinfo : EIATTR_CBANK_PARAM_SIZE
	.align		4
.L_89:
        /*0038*/ 	.byte	0x03, 0x19
        /*003a*/ 	.short	0x0004


	//----- nvinfo : EIATTR_PARAM_CBANK
	.align		4
        /*003c*/ 	.byte	0x04, 0x0a
        /*003e*/ 	.short	(.L_91 - .L_90)
	.align		4
.L_90:
        /*0040*/ 	.word	index@(.nv.constant0._Z12init_xoshiroj)
        /*0044*/ 	.short	0x0380
        /*0046*/ 	.short	0x0004


	//----- nvinfo : EIATTR_SW_WAR
	.align		4
.L_91:
        /*0048*/ 	.byte	0x04, 0x36
        /*004a*/ 	.short	(.L_93 - .L_92)
.L_92:
        /*004c*/ 	.word	0x00000008
.L_93:


//--------------------- .nv.info._Z19generate_xorshift32Pf --------------------------
	.section	.nv.info._Z19generate_xorshift32Pf,"",@"SHT_CUDA_INFO"
	.sectionflags	@""
	.align	4


	//----- nvinfo : EIATTR_CUDA_API_VERSION
	.align		4
        /*0000*/ 	.byte	0x04, 0x37
        /*0002*/ 	.short	(.L_95 - .L_94)
.L_94:
        /*0004*/ 	.word	0x00000082


	//----- nvinfo : EIATTR_KPARAM_INFO
	.align		4
.L_95:
        /*0008*/ 	.byte	0x04, 0x17
        /*000a*/ 	.short	(.L_97 - .L_96)
.L_96:
        /*000c*/ 	.word	0x00000000
        /*0010*/ 	.short	0x0000
        /*0012*/ 	.short	0x0000
        /*0014*/ 	.byte	0x00, 0xf5, 0x21, 0x00


	//----- nvinfo : EIATTR_SPARSE_MMA_MASK
	.align		4
.L_97:
        /*0018*/ 	.byte	0x03, 0x50
        /*001a*/ 	.short	0x0000


	//----- nvinfo : EIATTR_MAXREG_COUNT
	.align		4
        /*001c*/ 	.byte	0x03, 0x1b
        /*001e*/ 	.short	0x00ff


	//----- nvinfo : EIATTR_MERCURY_ISA_VERSION
	.align		4
        /*0020*/ 	.byte	0x03, 0x5f
        /*0022*/ 	.short	0x0101


	//----- nvinfo : EIATTR_VRC_CTA_INIT_COUNT
	.align		4
        /*0024*/ 	.byte	0x02, 0x4a
	.zero		1
	.zero		1


	//----- nvinfo : EIATTR_EXIT_INSTR_OFFSETS
	.align		4
        /*0028*/ 	.byte	0x04, 0x1c
        /*002a*/ 	.short	(.L_99 - .L_98)


	//   ....[0]....
.L_98:
        /*002c*/ 	.word	0x00000060


	//   ....[1]....
        /*0030*/ 	.word	0x00000170


	//----- nvinfo : EIATTR_CBANK_PARAM_SIZE
	.align		4
.L_99:
        /*0034*/ 	.byte	0x03, 0x19
        /*0036*/ 	.short	0x0008


	//----- nvinfo : EIATTR_PARAM_CBANK
	.align		4
        /*0038*/ 	.byte	0x04, 0x0a
        /*003a*/ 	.short	(.L_101 - .L_100)
	.align		4
.L_100:
        /*003c*/ 	.word	index@(.nv.constant0._Z19generate_xorshift32Pf)
        /*0040*/ 	.short	0x0380
        /*0042*/ 	.short	0x0008


	//----- nvinfo : EIATTR_SW_WAR
	.align		4
.L_101:
        /*0044*/ 	.byte	0x04, 0x36
        /*0046*/ 	.short	(.L_103 - .L_102)
.L_102:
        /*0048*/ 	.word	0x00000008
.L_103:


//--------------------- .nv.info._Z15init_xorshift32j --------------------------
	.section	.nv.info._Z15init_xorshift32j,"",@"SHT_CUDA_INFO"
	.sectionflags	@""
	.align	4


	//----- nvinfo : EIATTR_CUDA_API_VERSION
	.align		4
        /*0000*/ 	.byte	0x04, 0x37
        /*0002*/ 	.short	(.L_105 - .L_104)
.L_104:
        /*0004*/ 	.word	0x00000082


	//----- nvinfo : EIATTR_KPARAM_INFO
	.align		4
.L_105:
        /*0008*/ 	.byte	0x04, 0x17
        /*000a*/ 	.short	(.L_107 - .L_106)
.L_106:
        /*000c*/ 	.word	0x00000000
        /*0010*/ 	.short	0x0000
        /*0012*/ 	.short	0x0000
        /*0014*/ 	.byte	0x00, 0xf0, 0x11, 0x00


	//----- nvinfo : EIATTR_SPARSE_MMA_MASK
	.align		4
.L_107:
        /*0018*/ 	.byte	0x03, 0x50
        /*001a*/ 	.short	0x0000


	//----- nvinfo : EIATTR_MAXREG_COUNT
	.align		4
        /*001c*/ 	.byte	0x03, 0x1b
        /*001e*/ 	.short	0x00ff


	//----- nvinfo : EIATTR_MERCURY_ISA_VERSION
	.align		4
        /*0020*/ 	.byte	0x03, 0x5f
        /*0022*/ 	.short	0x0101


	//----- nvinfo : EIATTR_VRC_CTA_INIT_COUNT
	.align		4
        /*0024*/ 	.byte	0x02, 0x4a
	.zero		1
	.zero		1


	//----- nvinfo : EIATTR_EXIT_INSTR_OFFSETS
	.align		4
        /*0028*/ 	.byte	0x04, 0x1c
        /*002a*/ 	.short	(.L_109 - .L_108)


	//   ....[0]....
.L_108:
        /*002c*/ 	.word	0x00000060


	//   ....[1]....
        /*0030*/ 	.word	0x000000d0


	//----- nvinfo : EIATTR_CBANK_PARAM_SIZE
	.align		4
.L_109:
        /*0034*/ 	.byte	0x03, 0x19
        /*0036*/ 	.short	0x0004


	//----- nvinfo : EIATTR_PARAM_CBANK
	.align		4
        /*0038*/ 	.byte	0x04, 0x0a
        /*003a*/ 	.short	(.L_111 - .L_110)
	.align		4
.L_110:
        /*003c*/ 	.word	index@(.nv.constant0._Z15init_xorshift32j)
        /*0040*/ 	.short	0x0380
        /*0042*/ 	.short	0x0004


	//----- nvinfo : EIATTR_SW_WAR
	.align		4
.L_111:
        /*0044*/ 	.byte	0x04, 0x36
        /*0046*/ 	.short	(.L_113 - .L_112)
.L_112:
        /*0048*/ 	.word	0x00000008
.L_113:


//--------------------- .nv.callgraph             --------------------------
	.section	.nv.callgraph,"",@"SHT_CUDA_CALLGRAPH"
	.align	4
	.sectionentsize	8
	.align		4
        /*0000*/ 	.word	0x00000000
	.align		4
        /*0004*/ 	.word	0xffffffff
	.align		4
        /*0008*/ 	.word	0x00000000
	.align		4
        /*000c*/ 	.word	0xfffffffe
	.align		4
        /*0010*/ 	.word	0x00000000
	.align		4
        /*0014*/ 	.word	0xfffffffd
	.align		4
        /*0018*/ 	.word	0x00000000
	.align		4
        /*001c*/ 	.word	0xfffffffc


//--------------------- .nv.constant4             --------------------------
	.section	.nv.constant4,"a",@progbits
	.align	8
	.align		8
.nv.constant4:
        /*0000*/ 	.dword	precalc_xorwow_matrix
	.align		8
        /*0008*/ 	.dword	precalc_xorwow_offset_matrix
	.align		8
        /*0010*/ 	.dword	mrg32k3aM1
	.align		8
        /*0018*/ 	.dword	mrg32k3aM2
	.align		8
        /*0020*/ 	.dword	mrg32k3aM1SubSeq
	.align		8
        /*0028*/ 	.dword	mrg32k3aM2SubSeq
	.align		8
        /*0030*/ 	.dword	mrg32k3aM1Seq
	.align		8
        /*0038*/ 	.dword	mrg32k3aM2Seq
	.align		8
        /*0040*/ 	.dword	d_state_xs
	.align		8
        /*0048*/ 	.dword	d_state_xoshiro0
	.align		8
        /*0050*/ 	.dword	d_state_xoshiro1


//--------------------- .nv.constant3             --------------------------
	.section	.nv.constant3,"a",@progbits
	.align	8
.nv.constant3:
	.type		__cr_lgamma_table,@object
	.size		__cr_lgamma_table,(.L_8 - __cr_lgamma_table)
__cr_lgamma_table:
        /*0000*/ 	.byte	0x00, 0x00, 0x00, 0x00, 0x00, 0x00, 0x00, 0x00, 0x00, 0x00, 0x00, 0x00, 0x00, 0x00, 0x00, 0x00
        /*0010*/ 	.byte	0xef, 0x39, 0xfa, 0xfe, 0x42, 0x2e, 0xe6, 0x3f, 0x02, 0x20, 0x2a, 0xfa, 0x0b, 0xab, 0xfc, 0x3f
        /*0020*/ 	.byte	0xf9, 0x2c, 0x92, 0x7c, 0xa7, 0x6c, 0x09, 0x40, 0xc9, 0x79, 0x44, 0x3c, 0x64, 0x26, 0x13, 0x40
        /*0030*/ 	.byte	0xca, 0x01, 0xcf, 0x3a, 0x27, 0x51, 0x1a, 0x40, 0x30, 0xcc, 0x2d, 0xf3, 0xe1, 0x0c, 0x21, 0x40
        /*0040*/ 	.byte	0x0d, 0xb7, 0xfc, 0x82, 0x8e, 0x35, 0x25, 0x40
.L_8:


//--------------------- .text._Z15generate_curandP17curandStateXORWOWPf --------------------------
	.section	.text._Z15generate_curandP17curandStateXORWOWPf,"ax",@progbits
	.align	128
        .global         _Z15generate_curandP17curandStateXORWOWPf
        .type           _Z15generate_curandP17curandStateXORWOWPf,@function
        .size           _Z15generate_curandP17curandStateXORWOWPf,(.L_x_14 - _Z15generate_curandP17curandStateXORWOWPf)
        .other          _Z15generate_curandP17curandStateXORWOWPf,@"STO_CUDA_ENTRY STV_DEFAULT"
_Z15generate_curandP17curandStateXORWOWPf:
.text._Z15generate_curandP17curandStateXORWOWPf:
[----:B------:R-:W-:Y:S01]  /*0000*/  LDC R1, c[0x0][0x37c] ;  /* 0x0000df00ff017b82 */ /* 0x000fe20000000800 */
[----:B------:R-:W0:Y:S07]  /*0010*/  S2R R0, SR_TID.X ;  /* 0x0000000000007919 */ /* 0x000e2e0000002100 */
[----:B------:R-:W0:Y:S08]  /*0020*/  S2UR UR4, SR_CTAID.X ;  /* 0x00000000000479c3 */ /* 0x000e300000002500 */
[----:B------:R-:W0:Y:S02]  /*0030*/  LDC R11, c[0x0][0x360] ;  /* 0x0000d800ff0b7b82 */ /* 0x000e240000000800 */
[----:B0-----:R-:W-:-:S05]  /*0040*/  IMAD R11, R11, UR4, R0 ;  /* 0x000000040b0b7c24 */ /* 0x001fca000f8e0200 */
[----:B------:R-:W-:-:S13]  /*0050*/  ISETP.GT.AND P0, PT, R11, 0x1ffffff, PT ;  /* 0x01ffffff0b00780c */ /* 0x000fda0003f04270 */
[----:B------:R-:W-:Y:S05]  /*0060*/  @P0 EXIT ;  /* 0x000000000000094d */ /* 0x000fea0003800000 */
[----:B------:R-:W0:Y:S01]  /*0070*/  LDC.64 R2, c[0x0][0x380] ;  /* 0x0000e000ff027b82 */ /* 0x000e220000000a00 */
[----:B------:R-:W1:Y:S07]  /*0080*/  LDCU.64 UR4, c[0x0][0x358] ;  /* 0x00006b00ff0477ac */ /* 0x000e6e0008000a00 */
[----:B------:R-:W2:Y:S01]  /*0090*/  LDC.64 R8, c[0x0][0x388] ;  /* 0x0000e200ff087b82 */ /* 0x000ea20000000a00 */
[----:B0-----:R-:W-:-:S05]  /*00a0*/  IMAD.WIDE R2, R11, 0x30, R2 ;  /* 0x000000300b027825 */ /* 0x001fca00078e0202 */
[----:B-1----:R-:W3:Y:S04]  /*00b0*/  LDG.E.64 R12, desc[UR4][R2.64] ;  /* 0x00000004020c7981 */ /* 0x002ee8000c1e1b00 */
[----:B------:R-:W4:Y:S04]  /*00c0*/  LDG.E.64 R6, desc[UR4][R2.64+0x10] ;  /* 0x0000100402067981 */ /* 0x000f28000c1e1b00 */
[----:B------:R-:W5:Y:S01]  /*00d0*/  LDG.E.64 R4, desc[UR4][R2.64+0x8] ;  /* 0x0000080402047981 */ /* 0x000f62000c1e1b00 */
[----:B------:R-:W-:Y:S02]  /*00e0*/  IMAD.MOV.U32 R15, RZ, RZ, 0x2f800000 ;  /* 0x2f800000ff0f7424 */ /* 0x000fe400078e00ff */
[----:B--2---:R-:W-:Y:S01]  /*00f0*/  IMAD.WIDE R8, R11, 0x4, R8 ;  /* 0x000000040b087825 */ /* 0x004fe200078e0208 */
[----:B---3--:R-:W-:-:S03]  /*0100*/  SHF.R.U32.HI R0, RZ, 0x2, R13 ;  /* 0x00000002ff007819 */ /* 0x008fc6000001160d */
[----:B------:R-:W-:Y:S01]  /*0110*/  VIADD R12, R12, 0x587c5 ;  /* 0x000587c50c0c7836 */ /* 0x000fe20000000000 */
[----:B------:R-:W-:Y:S01]  /*0120*/  LOP3.LUT R0, R0, R13, RZ, 0x3c, !PT ;  /* 0x0000000d00007212 */ /* 0x000fe200078e3cff */
[----:B----4-:R-:W-:Y:S01]  /*0130*/  IMAD.SHL.U32 R13, R7, 0x10, RZ ;  /* 0x00000010070d7824 */ /* 0x010fe200078e00ff */
[----:B------:R-:W-:Y:S01]  /*0140*/  MOV R17, R6 ;  /* 0x0000000600117202 */ /* 0x000fe20000000f00 */
[----:B------:R-:W-:Y:S01]  /*0150*/  IMAD.MOV.U32 R18, RZ, RZ, R7 ;  /* 0x000000ffff127224 */ /* 0x000fe200078e0007 */
[C---:B------:R-:W-:Y:S02]  /*0160*/  SHF.L.U32 R10, R0.reuse, 0x1, RZ ;  /* 0x00000001000a7819 */ /* 0x040fe400000006ff */
[----:B-----5:R-:W-:Y:S02]  /*0170*/  MOV R16, R5 ;  /* 0x0000000500107202 */ /* 0x020fe40000000f00 */
[----:B------:R-:W-:Y:S01]  /*0180*/  LOP3.LUT R10, R0, R10, R13, 0x96, !PT ;  /* 0x0000000a000a7212 */ /* 0x000fe200078e960d */
[----:B------:R-:W-:-:S02]  /*0190*/  IMAD.MOV.U32 R13, RZ, RZ, R4 ;  /* 0x000000ffff0d7224 */ /* 0x000fc400078e0004 */
[----:B------:R-:W-:Y:S01]  /*01a0*/  STG.E.64 desc[UR4][R2.64+0x8], R16 ;  /* 0x0000081002007986 */ /* 0x000fe2000c101b04 */
[----:B------:R-:W-:-:S03]  /*01b0*/  LOP3.LUT R19, R10, R7, RZ, 0x3c, !PT ;  /* 0x000000070a137212 */ /* 0x000fc600078e3cff */
[----:B------:R-:W-:Y:S01]  /*01c0*/  STG.E.64 desc[UR4][R2.64], R12 ;  /* 0x0000000c02007986 */ /* 0x000fe2000c101b04 */
[----:B------:R-:W-:-:S03]  /*01d0*/  IADD3 R0, PT, PT, R19, R12, RZ ;  /* 0x0000000c13007210 */ /* 0x000fc60007ffe0ff */
[----:B------:R-:W-:Y:S01]  /*01e0*/  STG.E.64 desc[UR4][R2.64+0x10], R18 ;  /* 0x0000101202007986 */ /* 0x000fe2000c101b04 */
[----:B------:R-:W-:-:S05]  /*01f0*/  I2FP.F32.U32 R0, R0 ;  /* 0x0000000000007245 */ /* 0x000fca0000201000 */
[----:B------:R-:W-:-:S05]  /*0200*/  FFMA R15, R0, R15, 1.1641532182693481445e-10 ;  /* 0x2f000000000f7423 */ /* 0x000fca000000000f */
[----:B------:R-:W-:Y:S01]  /*0210*/  STG.E desc[UR4][R8.64], R15 ;  /* 0x0000000f08007986 */ /* 0x000fe2000c101904 */
[----:B------:R-:W-:Y:S05]  /*0220*/  EXIT ;  /* 0x000000000000794d */ /* 0x000fea0003800000 */
.L_x_0:
[----:B------:R-:W-:-:S00]  /*0230*/  BRA `(.L_x_0) ;  /* 0xfffffffc00fc7947 */ /* 0x000fc0000383ffff */
[----:B------:R-:W-:-:S00]  /*0240*/  NOP ;  /* 0x0000000000007918 */ /* 0x000fc00000000000 */
        /* <DEDUP_REMOVED lines=11> */
.L_x_14:


//--------------------- .text._Z11init_curandP17curandStateXORWOWj --------------------------
	.section	.text._Z11init_curandP17curandStateXORWOWj,"ax",@progbits
	.align	128
        .global         _Z11init_curandP17curandStateXORWOWj
        .type           _Z11init_curandP17curandStateXORWOWj,@function
        .size           _Z11init_curandP17curandStateXORWOWj,(.L_x_15 - _Z11init_curandP17curandStateXORWOWj)
        .other          _Z11init_curandP17curandStateXORWOWj,@"STO_CUDA_ENTRY STV_DEFAULT"
_Z11init_curandP17curandStateXORWOWj:
.text._Z11init_curandP17curandStateXORWOWj:
[----:B------:R-:W-:Y:S01]  /*0000*/  LDC R1, c[0x0][0x37c] ;  /* 0x0000df00ff017b82 */ /* 0x000fe20000000800 */
[----:B------:R-:W0:Y:S07]  /*0010*/  S2R R0, SR_TID.X ;  /* 0x0000000000007919 */ /* 0x000e2e0000002100 */
[----:B------:R-:W0:Y:S08]  /*0020*/  S2UR UR4, SR_CTAID.X ;  /* 0x00000000000479c3 */ /* 0x000e300000002500 */
[----:B------:R-:W0:Y:S02]  /*0030*/  LDC R13, c[0x0][0x360] ;  /* 0x0000d800ff0d7b82 */ /* 0x000e240000000800 */
[----:B0-----:R-:W-:-:S05]  /*0040*/  IMAD R13, R13, UR4, R0 ;  /* 0x000000040d0d7c24 */ /* 0x001fca000f8e0200 */
[----:B------:R-:W-:-:S13]  /*0050*/  ISETP.GT.AND P0, PT, R13, 0x1ffffff, PT ;  /* 0x01ffffff0d00780c */ /* 0x000fda0003f04270 */
[----:B------:R-:W-:Y:S05]  /*0060*/  @P0 EXIT ;  /* 0x000000000000094d */ /* 0x000fea0003800000 */
[----:B------:R-:W0:Y:S01]  /*0070*/  LDC R0, c[0x0][0x388] ;  /* 0x0000e200ff007b82 */ /* 0x000e220000000800 */
[----:B------:R-:W1:Y:S01]  /*0080*/  LDCU.64 UR4, c[0x0][0x358] ;  /* 0x00006b00ff0477ac */ /* 0x000e620008000a00 */
[----:B------:R-:W-:Y:S01]  /*0090*/  IMAD.MOV.U32 R5, RZ, RZ, -0x75bd8fc ;  /* 0xf8a42704ff057424 */ /* 0x000fe200078e00ff */
[----:B------:R-:W-:Y:S01]  /*00a0*/  ISETP.NE.AND P0, PT, R13, RZ, PT ;  /* 0x000000ff0d00720c */ /* 0x000fe20003f05270 */
[----:B------:R-:W-:Y:S01]  /*00b0*/  IMAD.MOV.U32 R8, RZ, RZ, -0x23270784 ;  /* 0xdcd8f87cff087424 */ /* 0x000fe200078e00ff */
[----:B------:R-:W-:Y:S03]  /*00c0*/  BSSY.RECONVERGENT B0, `(.L_x_1) ;  /* 0x00000dd000007945 */ /* 0x000fe60003800200 */
[----:B------:R-:W2:Y:S01]  /*00d0*/  LDC.64 R6, c[0x0][0x380] ;  /* 0x0000e000ff067b82 */ /* 0x000ea20000000a00 */
[----:B0-----:R-:W-:-:S05]  /*00e0*/  LOP3.LUT R0, R0, 0xaad26b49, RZ, 0x3c, !PT ;  /* 0xaad26b4900007812 */ /* 0x001fca00078e3cff */
[----:B------:R-:W-:Y:S02]  /*00f0*/  IMAD R0, R0, 0x4182bed5, RZ ;  /* 0x4182bed500007824 */ /* 0x000fe400078e02ff */
[----:B--2---:R-:W-:-:S03]  /*0100*/  IMAD.WIDE R6, R13, 0x30, R6 ;  /* 0x000000300d067825 */ /* 0x004fc600078e0206 */
[C---:B------:R-:W-:Y:S01]  /*0110*/  LOP3.LUT R4, R0.reuse, 0x159a55e5, RZ, 0x3c, !PT ;  /* 0x159a55e500047812 */ /* 0x040fe200078e3cff */
[C---:B------:R-:W-:Y:S02]  /*0120*/  VIADD R2, R0.reuse, 0xd9f6dc18 ;  /* 0xd9f6dc1800027836 */ /* 0x040fe40000000000 */
[C---:B------:R-:W-:Y:S02]  /*0130*/  VIADD R3, R0.reuse, 0x75bcd15 ;  /* 0x075bcd1500037836 */ /* 0x040fe40000000000 */
[----:B-1----:R0:W-:Y:S01]  /*0140*/  STG.E.64 desc[UR4][R6.64+0x8], R4 ;  /* 0x0000080406007986 */ /* 0x0021e2000c101b04 */
[----:B------:R-:W-:-:S03]  /*0150*/  VIADD R9, R0, 0x583f19 ;  /* 0x00583f1900097836 */ /* 0x000fc60000000000 */
[----:B------:R0:W-:Y:S04]  /*0160*/  STG.E.64 desc[UR4][R6.64], R2 ;  /* 0x0000000206007986 */ /* 0x0001e8000c101b04 */
[----:B------:R0:W-:Y:S01]  /*0170*/  STG.E.64 desc[UR4][R6.64+0x10], R8 ;  /* 0x0000100806007986 */ /* 0x0001e2000c101b04 */
[----:B------:R-:W-:Y:S05]  /*0180*/  @!P0 BRA `(.L_x_2) ;  /* 0x0000000c00408947 */ /* 0x000fea0003800000 */
[----:B------:R-:W-:Y:S01]  /*0190*/  SHF.R.S32.HI R0, RZ, 0x1f, R13 ;  /* 0x0000001fff007819 */ /* 0x000fe2000001140d */
[----:B------:R-:W-:-:S07]  /*01a0*/  IMAD.MOV.U32 R12, RZ, RZ, RZ ;  /* 0x000000ffff0c7224 */ /* 0x000fce00078e00ff */
.L_x_8:
[----:B0-----:R-:W-:Y:S01]  /*01b0*/  LOP3.LUT R2, R13, 0x3, RZ, 0xc0, !PT ;  /* 0x000000030d027812 */ /* 0x001fe200078ec0ff */
[----:B------:R-:W-:Y:S03]  /*01c0*/  BSSY.RECONVERGENT B1, `(.L_x_3) ;  /* 0x00000c6000017945 */ /* 0x000fe60003800200 */
[----:B------:R-:W-:-:S04]  /*01d0*/  ISETP.NE.U32.AND P0, PT, R2, RZ, PT ;  /* 0x000000ff0200720c */ /* 0x000fc80003f05070 */
[----:B------:R-:W-:-:S13]  /*01e0*/  ISETP.NE.AND.EX P0, PT, RZ, RZ, PT, P0 ;  /* 0x000000ffff00720c */ /* 0x000fda0003f05300 */
[----:B------:R-:W-:Y:S05]  /*01f0*/  @!P0 BRA `(.L_x_4) ;  /* 0x0000000c00088947 */ /* 0x000fea0003800000 */
[----:B------:R-:W0:Y:S01]  /*0200*/  LDC.64 R8, c[0x4][RZ] ;  /* 0x01000000ff087b82 */ /* 0x000e220000000a00 */
[----:B------:R-:W-:Y:S02]  /*0210*/  IMAD.MOV.U32 R14, RZ, RZ, RZ ;  /* 0x000000ffff0e7224 */ /* 0x000fe400078e00ff */
[----:B0-----:R-:W-:-:S07]  /*0220*/  IMAD.WIDE.U32 R8, R12, 0xc80, R8 ;  /* 0x00000c800c087825 */ /* 0x001fce00078e0008 */
.L_x_7:
[----:B0-----:R-:W-:Y:S01]  /*0230*/  IMAD.MOV.U32 R15, RZ, RZ, RZ ;  /* 0x000000ffff0f7224 */ /* 0x001fe200078e00ff */
[----:B------:R-:W-:Y:S01]  /*0240*/  CS2R R2, SRZ ;  /* 0x0000000000027805 */ /* 0x000fe2000001ff00 */
[----:B------:R-:W-:Y:S01]  /*0250*/  IMAD.MOV.U32 R17, RZ, RZ, RZ ;  /* 0x000000ffff117224 */ /* 0x000fe200078e00ff */
[----:B------:R-:W-:-:S07]  /*0260*/  CS2R R4, SRZ ;  /* 0x0000000000047805 */ /* 0x000fce000001ff00 */
.L_x_6:
[----:B------:R-:W-:-:S05]  /*0270*/  IMAD.WIDE.U32 R10, R17, 0x4, R6 ;  /* 0x00000004110a7825 */ /* 0x000fca00078e0006 */
[----:B------:R0:W5:Y:S01]  /*0280*/  LDG.E R16, desc[UR4][R10.64+0x4] ;  /* 0x000004040a107981 */ /* 0x000162000c1e1900 */
[----:B------:R-:W-:-:S07]  /*0290*/  IMAD.MOV.U32 R19, RZ, RZ, RZ ;  /* 0x000000ffff137224 */ /* 0x000fce00078e00ff */
.L_x_5:
[----:B-----5:R-:W-:Y:S01]  /*02a0*/  SHF.R.U32.HI R24, RZ, R19, R16 ;  /* 0x00000013ff187219 */ /* 0x020fe20000011610 */
[----:B0-----:R-:W-:-:S03]  /*02b0*/  IMAD.SHL.U32 R10, R17, 0x20, RZ ;  /* 0x00000020110a7824 */ /* 0x001fc600078e00ff */
[----:B------:R-:W-:Y:S01]  /*02c0*/  LOP3.LUT R11, R24, 0x1, RZ, 0xc0, !PT ;  /* 0x00000001180b7812 */ /* 0x000fe200078ec0ff */
[----:B------:R-:W-:-:S03]  /*02d0*/  IMAD.IADD R10, R10, 0x1, R19 ;  /* 0x000000010a0a7824 */ /* 0x000fc600078e0213 */
[----:B------:R-:W-:Y:S01]  /*02e0*/  ISETP.NE.U32.AND P0, PT, R11, 0x1, PT ;  /* 0x000000010b00780c */ /* 0x000fe20003f05070 */
[----:B------:R-:W-:-:S03]  /*02f0*/  IMAD R11, R10, 0x5, RZ ;  /* 0x000000050a0b7824 */ /* 0x000fc600078e02ff */
[----:B------:R-:W-:Y:S01]  /*0300*/  R2P PR, R24, 0x7e ;  /* 0x0000007e18007804 */ /* 0x000fe20000000000 */
[----:B------:R-:W-:-:S08]  /*0310*/  IMAD.WIDE.U32 R10, R11, 0x4, R8 ;  /* 0x000000040b0a7825 */ /* 0x000fd000078e0008 */
[----:B------:R-:W2:Y:S04]  /*0320*/  @!P0 LDG.E R18, desc[UR4][R10.64] ;  /* 0x000000040a128981 */ /* 0x000ea8000c1e1900 */
[----:B------:R-:W3:Y:S04]  /*0330*/  @!P0 LDG.E R20, desc[UR4][R10.64+0x10] ;  /* 0x000010040a148981 */ /* 0x000ee8000c1e1900 */
[----:B------:R-:W4:Y:S04]  /*0340*/  @P1 LDG.E R22, desc[UR4][R10.64+0x14] ;  /* 0x000014040a161981 */ /* 0x000f28000c1e1900 */
[----:B------:R-:W4:Y:S04]  /*0350*/  @P2 LDG.E R26, desc[UR4][R10.64+0x28] ;  /* 0x000028040a1a2981 */ /* 0x000f28000c1e1900 */
[----:B------:R-:W4:Y:S04]  /*0360*/  @!P0 LDG.E R21, desc[UR4][R10.64+0x4] ;  /* 0x000004040a158981 */ /* 0x000f28000c1e1900 */
[----:B------:R-:W4:Y:S04]  /*0370*/  @!P0 LDG.E R23, desc[UR4][R10.64+0xc] ;  /* 0x00000c040a178981 */ /* 0x000f28000c1e1900 */
[----:B------:R-:W4:Y:S04]  /*0380*/  @P1 LDG.E R25, desc[UR4][R10.64+0x18] ;  /* 0x000018040a191981 */ /* 0x000f28000c1e1900 */
[----:B------:R-:W4:Y:S04]  /*0390*/  @P3 LDG.E R28, desc[UR4][R10.64+0x3c] ;  /* 0x00003c040a1c3981 */ /* 0x000f28000c1e1900 */
[----:B------:R-:W4:Y:S01]  /*03a0*/  @P6 LDG.E R27, desc[UR4][R10.64+0x7c] ;  /* 0x00007c040a1b6981 */ /* 0x000f22000c1e1900 */
[----:B--2---:R-:W-:-:S03]  /*03b0*/  @!P0 LOP3.LUT R15, R15, R18, RZ, 0x3c, !PT ;  /* 0x000000120f0f8212 */ /* 0x004fc600078e3cff */
[----:B------:R-:W2:Y:S01]  /*03c0*/  @!P0 LDG.E R18, desc[UR4][R10.64+0x8] ;  /* 0x000008040a128981 */ /* 0x000ea2000c1e1900 */
[----:B---3--:R-:W-:-:S03]  /*03d0*/  @!P0 LOP3.LUT R3, R3, R20, RZ, 0x3c, !PT ;  /* 0x0000001403038212 */ /* 0x008fc600078e3cff */
[----:B------:R-:W3:Y:S01]  /*03e0*/  @P1 LDG.E R20, desc[UR4][R10.64+0x24] ;  /* 0x000024040a141981 */ /* 0x000ee2000c1e1900 */
[----:B----4-:R-:W-:-:S03]  /*03f0*/  @P1 LOP3.LUT R15, R15, R22, RZ, 0x3c, !PT ;  /* 0x000000160f0f1212 */ /* 0x010fc600078e3cff */
[----:B------:R-:W4:Y:S01]  /*0400*/  @P2 LDG.E R22, desc[UR4][R10.64+0x38] ;  /* 0x000038040a162981 */ /* 0x000f22000c1e1900 */
[----:B------:R-:W-:-:S03]  /*0410*/  @P2 LOP3.LUT R15, R15, R26, RZ, 0x3c, !PT ;  /* 0x0000001a0f0f2212 */ /* 0x000fc600078e3cff */
[----:B------:R-:W4:Y:S01]  /*0420*/  @P4 LDG.E R26, desc[UR4][R10.64+0x50] ;  /* 0x000050040a1a4981 */ /* 0x000f22000c1e1900 */
[----:B------:R-:W-:-:S03]  /*0430*/  @!P0 LOP3.LUT R4, R4, R21, RZ, 0x3c, !PT ;  /* 0x0000001504048212 */ /* 0x000fc600078e3cff */
[----:B------:R-:W4:Y:S01]  /*0440*/  @P1 LDG.E R21, desc[UR4][R10.64+0x20] ;  /* 0x000020040a151981 */ /* 0x000f22000c1e1900 */
[----:B------:R-:W-:-:S03]  /*0450*/  @!P0 LOP3.LUT R2, R2, R23, RZ, 0x3c, !PT ;  /* 0x0000001702028212 */ /* 0x000fc600078e3cff */
[----:B------:R-:W4:Y:S01]  /*0460*/  @P2 LDG.E R23, desc[UR4][R10.64+0x2c] ;  /* 0x00002c040a172981 */ /* 0x000f22000c1e1900 */
[----:B------:R-:W-:-:S03]  /*0470*/  @P1 LOP3.LUT R4, R4, R25, RZ, 0x3c, !PT ;  /* 0x0000001904041212 */ /* 0x000fc600078e3cff */
[----:B------:R-:W4:Y:S01]  /*0480*/  @P2 LDG.E R25, desc[UR4][R10.64+0x34] ;  /* 0x000034040a192981 */ /* 0x000f22000c1e1900 */
[----:B--2---:R-:W-:-:S03]  /*0490*/  @!P0 LOP3.LUT R5, R5, R18, RZ, 0x3c, !PT ;  /* 0x0000001205058212 */ /* 0x004fc600078e3cff */
[----:B------:R-:W2:Y:S01]  /*04a0*/  @P1 LDG.E R18, desc[UR4][R10.64+0x1c] ;  /* 0x00001c040a121981 */ /* 0x000ea2000c1e1900 */
[----:B---3--:R-:W-:-:S03]  /*04b0*/  @P1 LOP3.LUT R3, R3, R20, RZ, 0x3c, !PT ;  /* 0x0000001403031212 */ /* 0x008fc600078e3cff */
[----:B------:R-:W3:Y:S01]  /*04c0*/  @P2 LDG.E R20, desc[UR4][R10.64+0x30] ;  /* 0x000030040a142981 */ /* 0x000ee2000c1e1900 */
[----:B----4-:R-:W-:-:S03]  /*04d0*/  @P2 LOP3.LUT R3, R3, R22, RZ, 0x3c, !PT ;  /* 0x0000001603032212 */ /* 0x010fc600078e3cff */
[----:B------:R-:W4:Y:S01]  /*04e0*/  @P3 LDG.E R22, desc[UR4][R10.64+0x4c] ;  /* 0x00004c040a163981 */ /* 0x000f22000c1e1900 */
[----:B------:R-:W-:-:S04]  /*04f0*/  @P3 LOP3.LUT R15, R15, R28, RZ, 0x3c, !PT ;  /* 0x0000001c0f0f3212 */ /* 0x000fc800078e3cff */
[----:B------:R-:W-:Y:S02]  /*0500*/  @P4 LOP3.LUT R15, R15, R26, RZ, 0x3c, !PT ;  /* 0x0000001a0f0f4212 */ /* 0x000fe400078e3cff */
[----:B------:R-:W-:Y:S01]  /*0510*/  @P1 LOP3.LUT R2, R2, R21, RZ, 0x3c, !PT ;  /* 0x0000001502021212 */ /* 0x000fe200078e3cff */
[----:B------:R-:W4:Y:S04]  /*0520*/  @P5 LDG.E R26, desc[UR4][R10.64+0x64] ;  /* 0x000064040a1a5981 */ /* 0x000f28000c1e1900 */
[----:B------:R-:W4:Y:S01]  /*0530*/  @P3 LDG.E R21, desc[UR4][R10.64+0x40] ;  /* 0x000040040a153981 */ /* 0x000f22000c1e1900 */
[----:B------:R-:W-:Y:S02]  /*0540*/  @P2 LOP3.LUT R4, R4, R23, RZ, 0x3c, !PT ;  /* 0x0000001704042212 */ /* 0x000fe400078e3cff */
[----:B------:R-:W-:Y:S01]  /*0550*/  @P2 LOP3.LUT R2, R2, R25, RZ, 0x3c, !PT ;  /* 0x0000001902022212 */ /* 0x000fe200078e3cff */
[----:B------:R-:W4:Y:S04]  /*0560*/  @P3 LDG.E R23, desc[UR4][R10.64+0x48] ;  /* 0x000048040a173981 */ /* 0x000f28000c1e1900 */
[----:B------:R-:W4:Y:S01]  /*0570*/  @P4 LDG.E R25, desc[UR4][R10.64+0x54] ;  /* 0x000054040a194981 */ /* 0x000f22000c1e1900 */
[----:B--2---:R-:W-:-:S03]  /*0580*/  @P1 LOP3.LUT R5, R5, R18, RZ, 0x3c, !PT ;  /* 0x0000001205051212 */ /* 0x004fc600078e3cff */
[----:B------:R-:W2:Y:S01]  /*0590*/  @P3 LDG.E R18, desc[UR4][R10.64+0x44] ;  /* 0x000044040a123981 */ /* 0x000ea2000c1e1900 */
[----:B---3--:R-:W-:-:S03]  /*05a0*/  @P2 LOP3.LUT R5, R5, R20, RZ, 0x3c, !PT ;  /* 0x0000001405052212 */ /* 0x008fc600078e3cff */
[----:B------:R-:W3:Y:S01]  /*05b0*/  @P4 LDG.E R20, desc[UR4][R10.64+0x58] ;  /* 0x000058040a144981 */ /* 0x000ee2000c1e1900 */
[----:B----4-:R-:W-:-:S03]  /*05c0*/  @P3 LOP3.LUT R3, R3, R22, RZ, 0x3c, !PT ;  /* 0x0000001603033212 */ /* 0x010fc600078e3cff */
[----:B------:R-:W4:Y:S01]  /*05d0*/  @P4 LDG.E R22, desc[UR4][R10.64+0x60] ;  /* 0x000060040a164981 */ /* 0x000f22000c1e1900 */
[----:B------:R-:W-:Y:S02]  /*05e0*/  LOP3.LUT P0, RZ, R24, 0x80, RZ, 0xc0, !PT ;  /* 0x0000008018ff7812 */ /* 0x000fe4000780c0ff */
[----:B------:R-:W-:Y:S02]  /*05f0*/  @P5 LOP3.LUT R15, R15, R26, RZ, 0x3c, !PT ;  /* 0x0000001a0f0f5212 */ /* 0x000fe400078e3cff */
[----:B------:R-:W4:Y:S01]  /*0600*/  @P6 LDG.E R26, desc[UR4][R10.64+0x78] ;  /* 0x000078040a1a6981 */ /* 0x000f22000c1e1900 */
[----:B------:R-:W-:-:S03]  /*0610*/  @P3 LOP3.LUT R4, R4, R21, RZ, 0x3c, !PT ;  /* 0x0000001504043212 */ /* 0x000fc600078e3cff */
[----:B------:R-:W4:Y:S01]  /*0620*/  @P4 LDG.E R21, desc[UR4][R10.64+0x5c] ;  /* 0x00005c040a154981 */ /* 0x000f22000c1e1900 */
[----:B------:R-:W-:-:S03]  /*0630*/  @P3 LOP3.LUT R2, R2, R23, RZ, 0x3c, !PT ;  /* 0x0000001702023212 */ /* 0x000fc600078e3cff */
[----:B------:R-:W4:Y:S01]  /*0640*/  @P5 LDG.E R23, desc[UR4][R10.64+0x68] ;  /* 0x000068040a175981 */ /* 0x000f22000c1e1900 */
[----:B------:R-:W-:-:S03]  /*0650*/  @P4 LOP3.LUT R4, R4, R25, RZ, 0x3c, !PT ;  /* 0x0000001904044212 */ /* 0x000fc600078e3cff */
[----:B------:R-:W4:Y:S01]  /*0660*/  @P5 LDG.E R25, desc[UR4][R10.64+0x70] ;  /* 0x000070040a195981 */ /* 0x000f22000c1e1900 */
[----:B--2---:R-:W-:-:S03]  /*0670*/  @P3 LOP3.LUT R5, R5, R18, RZ, 0x3c, !PT ;  /* 0x0000001205053212 */ /* 0x004fc600078e3cff */
[----:B------:R-:W2:Y:S01]  /*0680*/  @P5 LDG.E R18, desc[UR4][R10.64+0x6c] ;  /* 0x00006c040a125981 */ /* 0x000ea2000c1e1900 */
[----:B---3--:R-:W-:-:S03]  /*0690*/  @P4 LOP3.LUT R5, R5, R20, RZ, 0x3c, !PT ;  /* 0x0000001405054212 */ /* 0x008fc600078e3cff */
[----:B------:R-:W3:Y:S01]  /*06a0*/  @P5 LDG.E R20, desc[UR4][R10.64+0x74] ;  /* 0x000074040a145981 */ /* 0x000ee2000c1e1900 */
[----:B----4-:R-:W-:-:S03]  /*06b0*/  @P4 LOP3.LUT R3, R3, R22, RZ, 0x3c, !PT ;  /* 0x0000001603034212 */ /* 0x010fc600078e3cff */
[----:B------:R-:W4:Y:S01]  /*06c0*/  @P0 LDG.E R22, desc[UR4][R10.64+0x8c] ;  /* 0x00008c040a160981 */ /* 0x000f22000c1e1900 */
[----:B------:R-:W-:-:S03]  /*06d0*/  @P6 LOP3.LUT R15, R15, R26, RZ, 0x3c, !PT ;  /* 0x0000001a0f0f6212 */ /* 0x000fc600078e3cff */
        /* <DEDUP_REMOVED lines=13> */
[----:B------:R-:W-:Y:S02]  /*07b0*/  @P6 LOP3.LUT R4, R4, R27, RZ, 0x3c, !PT ;  /* 0x0000001b04046212 */ /* 0x000fe400078e3cff */
[----:B------:R-:W-:Y:S02]  /*07c0*/  @P6 LOP3.LUT R2, R2, R21, RZ, 0x3c, !PT ;  /* 0x0000001502026212 */ /* 0x000fe400078e3cff */
[----:B------:R-:W-:Y:S02]  /*07d0*/  @P0 LOP3.LUT R4, R4, R23, RZ, 0x3c, !PT ;  /* 0x0000001704040212 */ /* 0x000fe400078e3cff */
[----:B------:R-:W-:Y:S02]  /*07e0*/  @P0 LOP3.LUT R2, R2, R25, RZ, 0x3c, !PT ;  /* 0x0000001902020212 */ /* 0x000fe400078e3cff */
[----:B--2---:R-:W-:Y:S02]  /*07f0*/  @P6 LOP3.LUT R5, R5, R18, RZ, 0x3c, !PT ;  /* 0x0000001205056212 */ /* 0x004fe400078e3cff */
[----:B---3--:R-:W-:-:S02]  /*0800*/  @P6 LOP3.LUT R3, R3, R20, RZ, 0x3c, !PT ;  /* 0x0000001403036212 */ /* 0x008fc400078e3cff */
[----:B----4-:R-:W-:Y:S02]  /*0810*/  @P0 LOP3.LUT R5, R5, R22, RZ, 0x3c, !PT ;  /* 0x0000001605050212 */ /* 0x010fe400078e3cff */
[----:B------:R-:W-:Y:S02]  /*0820*/  @P0 LOP3.LUT R3, R3, R26, RZ, 0x3c, !PT ;  /* 0x0000001a03030212 */ /* 0x000fe400078e3cff */
[----:B------:R-:W-:-:S13]  /*0830*/  R2P PR, R24.B1, 0x7f ;  /* 0x0000007f18007804 */ /* 0x000fda0000001000 */
[----:B------:R-:W2:Y:S04]  /*0840*/  @P0 LDG.E R18, desc[UR4][R10.64+0xa0] ;  /* 0x0000a0040a120981 */ /* 0x000ea8000c1e1900 */
[----:B------:R-:W3:Y:S04]  /*0850*/  @P1 LDG.E R22, desc[UR4][R10.64+0xb4] ;  /* 0x0000b4040a161981 */ /* 0x000ee8000c1e1900 */
[----:B------:R-:W4:Y:S04]  /*0860*/  @P2 LDG.E R26, desc[UR4][R10.64+0xc8] ;  /* 0x0000c8040a1a2981 */ /* 0x000f28000c1e1900 */
[----:B------:R-:W4:Y:S04]  /*0870*/  @P3 LDG.E R28, desc[UR4][R10.64+0xdc] ;  /* 0x0000dc040a1c3981 */ /* 0x000f28000c1e1900 */
[----:B------:R-:W4:Y:S04]  /*0880*/  @P0 LDG.E R23, desc[UR4][R10.64+0xa4] ;  /* 0x0000a4040a170981 */ /* 0x000f28000c1e1900 */
[----:B------:R-:W4:Y:S04]  /*0890*/  @P0 LDG.E R20, desc[UR4][R10.64+0xa8] ;  /* 0x0000a8040a140981 */ /* 0x000f28000c1e1900 */
[----:B------:R-:W4:Y:S04]  /*08a0*/  @P4 LDG.E R25, desc[UR4][R10.64+0xf0] ;  /* 0x0000f0040a194981 */ /* 0x000f28000c1e1900 */
        /* <DEDUP_REMOVED lines=21> */
[----:B------:R-:W-:Y:S02]  /*0a00*/  LOP3.LUT P0, RZ, R24, 0x8000, RZ, 0xc0, !PT ;  /* 0x0000800018ff7812 */ /* 0x000fe4000780c0ff */
[----:B----4-:R-:W-:Y:S01]  /*0a10*/  @P5 LOP3.LUT R15, R15, R26, RZ, 0x3c, !PT ;  /* 0x0000001a0f0f5212 */ /* 0x010fe200078e3cff */
[----:B------:R-:W4:Y:S04]  /*0a20*/  @P3 LDG.E R24, desc[UR4][R10.64+0xe4] ;  /* 0x0000e4040a183981 */ /* 0x000f28000c1e1900 */
[----:B------:R-:W2:Y:S01]  /*0a30*/  @P6 LDG.E R26, desc[UR4][R10.64+0x118] ;  /* 0x000118040a1a6981 */ /* 0x000ea2000c1e1900 */
        /* <DEDUP_REMOVED lines=8> */
[----:B---3--:R-:W-:-:S03]  /*0ac0*/  @P2 LOP3.LUT R3, R3, R22, RZ, 0x3c, !PT ;  /* 0x0000001603032212 */ /* 0x008fc600078e3cff */
[----:B------:R-:W3:Y:S01]  /*0ad0*/  @P4 LDG.E R22, desc[UR4][R10.64+0x100] ;  /* 0x000100040a164981 */ /* 0x000ee2000c1e1900 */
[----:B--2---:R-:W-:-:S03]  /*0ae0*/  @P6 LOP3.LUT R15, R15, R26, RZ, 0x3c, !PT ;  /* 0x0000001a0f0f6212 */ /* 0x004fc600078e3cff */
[----:B------:R-:W2:Y:S01]  /*0af0*/  @P0 LDG.E R26, desc[UR4][R10.64+0x12c] ;  /* 0x00012c040a1a0981 */ /* 0x000ea2000c1e1900 */
[----:B----4-:R-:W-:-:S03]  /*0b00*/  @P2 LOP3.LUT R2, R2, R23, RZ, 0x3c, !PT ;  /* 0x0000001702022212 */ /* 0x010fc600078e3cff */
[----:B------:R-:W4:Y:S01]  /*0b10*/  @P4 LDG.E R23, desc[UR4][R10.64+0xfc] ;  /* 0x0000fc040a174981 */ /* 0x000f22000c1e1900 */
[----:B------:R-:W-:-:S03]  /*0b20*/  @P2 LOP3.LUT R5, R5, R20, RZ, 0x3c, !PT ;  /* 0x0000001405052212 */ /* 0x000fc600078e3cff */
[----:B------:R-:W4:Y:S01]  /*0b30*/  @P4 LDG.E R20, desc[UR4][R10.64+0xf8] ;  /* 0x0000f8040a144981 */ /* 0x000f22000c1e1900 */
[----:B------:R-:W-:Y:S02]  /*0b40*/  @P3 LOP3.LUT R2, R2, R27, RZ, 0x3c, !PT ;  /* 0x0000001b02023212 */ /* 0x000fe400078e3cff */
[----:B------:R-:W-:Y:S01]  /*0b50*/  @P3 LOP3.LUT R4, R4, R25, RZ, 0x3c, !PT ;  /* 0x0000001904043212 */ /* 0x000fe200078e3cff */
[----:B------:R-:W4:Y:S01]  /*0b60*/  @P5 LDG.E R27, desc[UR4][R10.64+0x110] ;  /* 0x000110040a1b5981 */ /* 0x000f22000c1e1900 */
[----:B------:R-:W-:-:S03]  /*0b70*/  @P3 LOP3.LUT R5, R5, R24, RZ, 0x3c, !PT ;  /* 0x0000001805053212 */ /* 0x000fc600078e3cff */
[----:B------:R-:W4:Y:S04]  /*0b80*/  @P5 LDG.E R25, desc[UR4][R10.64+0x108] ;  /* 0x000108040a195981 */ /* 0x000f28000c1e1900 */
        /* <DEDUP_REMOVED lines=19> */
[----:B------:R-:W-:-:S05]  /*0cc0*/  VIADD R19, R19, 0x10 ;  /* 0x0000001013137836 */ /* 0x000fca0000000000 */
[----:B------:R-:W-:Y:S02]  /*0cd0*/  ISETP.NE.AND P1, PT, R19, 0x20, PT ;  /* 0x000000201300780c */ /* 0x000fe40003f25270 */
[----:B------:R-:W-:Y:S02]  /*0ce0*/  @P5 LOP3.LUT R3, R3, R18, RZ, 0x3c, !PT ;  /* 0x0000001203035212 */ /* 0x000fe400078e3cff */
[----:B------:R-:W-:Y:S02]  /*0cf0*/  @P6 LOP3.LUT R4, R4, R21, RZ, 0x3c, !PT ;  /* 0x0000001504046212 */ /* 0x000fe400078e3cff */
[----:B---3--:R-:W-:-:S04]  /*0d00*/  @P6 LOP3.LUT R3, R3, R22, RZ, 0x3c, !PT ;  /* 0x0000001603036212 */ /* 0x008fc800078e3cff */
[----:B--2---:R-:W-:Y:S02]  /*0d10*/  @P0 LOP3.LUT R3, R3, R26, RZ, 0x3c, !PT ;  /* 0x0000001a03030212 */ /* 0x004fe400078e3cff */
[----:B----4-:R-:W-:Y:S02]  /*0d20*/  @P6 LOP3.LUT R2, R2, R23, RZ, 0x3c, !PT ;  /* 0x0000001702026212 */ /* 0x010fe400078e3cff */
[----:B------:R-:W-:Y:S02]  /*0d30*/  @P6 LOP3.LUT R5, R5, R20, RZ, 0x3c, !PT ;  /* 0x0000001405056212 */ /* 0x000fe400078e3cff */
[----:B------:R-:W-:Y:S02]  /*0d40*/  @P0 LOP3.LUT R2, R2, R27, RZ, 0x3c, !PT ;  /* 0x0000001b02020212 */ /* 0x000fe400078e3cff */
[----:B------:R-:W-:Y:S02]  /*0d50*/  @P0 LOP3.LUT R4, R4, R25, RZ, 0x3c, !PT ;  /* 0x0000001904040212 */ /* 0x000fe400078e3cff */
[----:B------:R-:W-:Y:S01]  /*0d60*/  @P0 LOP3.LUT R5, R5, R24, RZ, 0x3c, !PT ;  /* 0x0000001805050212 */ /* 0x000fe200078e3cff */
[----:B------:R-:W-:Y:S06]  /*0d70*/  @P1 BRA `(.L_x_5) ;  /* 0xfffffff400481947 */ /* 0x000fec000383ffff */
[----:B------:R-:W-:-:S05]  /*0d80*/  VIADD R17, R17, 0x1 ;  /* 0x0000000111117836 */ /* 0x000fca0000000000 */
[----:B------:R-:W-:-:S13]  /*0d90*/  ISETP.NE.AND P0, PT, R17, 0x5, PT ;  /* 0x000000051100780c */ /* 0x000fda0003f05270 */
[----:B------:R-:W-:Y:S05]  /*0da0*/  @P0 BRA `(.L_x_6) ;  /* 0xfffffff400300947 */ /* 0x000fea000383ffff */
[----:B------:R0:W-:Y:S01]  /*0db0*/  STG.E.64 desc[UR4][R6.64+0x8], R4 ;  /* 0x0000080406007986 */ /* 0x0001e2000c101b04 */
[----:B------:R-:W-:Y:S01]  /*0dc0*/  VIADD R14, R14, 0x1 ;  /* 0x000000010e0e7836 */ /* 0x000fe20000000000 */
[----:B------:R-:W-:Y:S02]  /*0dd0*/  LOP3.LUT R11, R13, 0x3, RZ, 0xc0, !PT ;  /* 0x000000030d0b7812 */ /* 0x000fe400078ec0ff */
[----:B------:R0:W-:Y:S02]  /*0de0*/  STG.E.64 desc[UR4][R6.64+0x10], R2 ;  /* 0x0000100206007986 */ /* 0x0001e4000c101b04 */
[----:B------:R-:W-:Y:S02]  /*0df0*/  ISETP.GE.U32.AND P0, PT, R14, R11, PT ;  /* 0x0000000b0e00720c */ /* 0x000fe40003f06070 */
[----:B------:R0:W-:Y:S11]  /*0e00*/  STG.E desc[UR4][R6.64+0x4], R15 ;  /* 0x0000040f06007986 */ /* 0x0001f6000c101904 */
[----:B------:R-:W-:Y:S05]  /*0e10*/  @!P0 BRA `(.L_x_7) ;  /* 0xfffffff400048947 */ /* 0x000fea000383ffff */
.L_x_4:
[----:B------:R-:W-:Y:S05]  /*0e20*/  BSYNC.RECONVERGENT B1 ;  /* 0x0000000000017941 */ /* 0x000fea0003800200 */
.L_x_3:
[C---:B------:R-:W-:Y:S01]  /*0e30*/  ISETP.GT.U32.AND P0, PT, R13.reuse, 0x3, PT ;  /* 0x000000030d00780c */ /* 0x040fe20003f04070 */
[----:B------:R-:W-:Y:S01]  /*0e40*/  VIADD R12, R12, 0x1 ;  /* 0x000000010c0c7836 */ /* 0x000fe20000000000 */
[--C-:B------:R-:W-:Y:S02]  /*0e50*/  SHF.R.U64 R13, R13, 0x2, R0.reuse ;  /* 0x000000020d0d7819 */ /* 0x100fe40000001200 */
[----:B------:R-:W-:Y:S02]  /*0e60*/  ISETP.GT.U32.AND.EX P0, PT, R0, RZ, PT, P0 ;  /* 0x000000ff0000720c */ /* 0x000fe40003f04100 */
[----:B------:R-:W-:-:S11]  /*0e70*/  SHF.R.U32.HI R0, RZ, 0x2, R0 ;  /* 0x00000002ff007819 */ /* 0x000fd60000011600 */
[----:B------:R-:W-:Y:S05]  /*0e80*/  @P0 BRA `(.L_x_8) ;  /* 0xfffffff000c80947 */ /* 0x000fea000383ffff */
.L_x_2:
[----:B------:R-:W-:Y:S05]  /*0e90*/  BSYNC.RECONVERGENT B0 ;  /* 0x0000000000007941 */ /* 0x000fea0003800200 */
.L_x_1:
[----:B------:R-:W-:Y:S04]  /*0ea0*/  STG.E.64 desc[UR4][R6.64+0x18], RZ ;  /* 0x000018ff06007986 */ /* 0x000fe8000c101b04 */
[----:B------:R-:W-:Y:S04]  /*0eb0*/  STG.E desc[UR4][R6.64+0x20], RZ ;  /* 0x000020ff06007986 */ /* 0x000fe8000c101904 */
[----:B------:R-:W-:Y:S01]  /*0ec0*/  STG.E.64 desc[UR4][R6.64+0x28], RZ ;  /* 0x000028ff06007986 */ /* 0x000fe2000c101b04 */
[----:B------:R-:W-:Y:S05]  /*0ed0*/  EXIT ;  /* 0x000000000000794d */ /* 0x000fea0003800000 */
.L_x_9:
        /* <DEDUP_REMOVED lines=10> */
.L_x_15:


//--------------------- .text._Z16generate_xoshiroPf --------------------------
	.section	.text._Z16generate_xoshiroPf,"ax",@progbits
	.align	128
        .global         _Z16generate_xoshiroPf
        .type           _Z16generate_xoshiroPf,@function
        .size           _Z16generate_xoshiroPf,(.L_x_16 - _Z16generate_xoshiroPf)
        .other          _Z16generate_xoshiroPf,@"STO_CUDA_ENTRY STV_DEFAULT"
_Z16generate_xoshiroPf:
.text._Z16generate_xoshiroPf:
        /* <DEDUP_REMOVED lines=9> */
[----:B------:R-:W2:Y:S08]  /*0090*/  LDC.64 R4, c[0x4][0x50] ;  /* 0x01001400ff047b82 */ /* 0x000eb00000000a00 */
[----:B------:R-:W3:Y:S01]  /*00a0*/  LDC.64 R6, c[0x0][0x380] ;  /* 0x0000e000ff067b82 */ /* 0x000ee20000000a00 */
[----:B0-----:R-:W-:-:S05]  /*00b0*/  IMAD.WIDE R2, R9, 0x4, R2 ;  /* 0x0000000409027825 */ /* 0x001fca00078e0202 */
[----:B-1----:R-:W4:Y:S01]  /*00c0*/  LDG.E R0, desc[UR4][R2.64] ;  /* 0x0000000402007981 */ /* 0x002f22000c1e1900 */
[----:B--2---:R-:W-:-:S05]  /*00d0*/  IMAD.WIDE R4, R9, 0x4, R4 ;  /* 0x0000000409047825 */ /* 0x004fca00078e0204 */
[----:B------:R-:W2:Y:S01]  /*00e0*/  LDG.E R11, desc[UR4][R4.64] ;  /* 0x00000004040b7981 */ /* 0x000ea2000c1e1900 */
[----:B---3--:R-:W-:-:S04]  /*00f0*/  IMAD.WIDE R6, R9, 0x4, R6 ;  /* 0x0000000409067825 */ /* 0x008fc800078e0206 */
[----:B----4-:R-:W-:-:S05]  /*0100*/  IMAD R8, R0, 0x5, RZ ;  /* 0x0000000500087824 */ /* 0x010fca00078e02ff */
[----:B------:R-:W-:Y:S02]  /*0110*/  SHF.L.W.U32.HI R8, R8, 0x7, R8 ;  /* 0x0000000708087819 */ /* 0x000fe40000010e08 */
[----:B--2---:R-:W-:-:S03]  /*0120*/  LOP3.LUT R11, R11, R0, RZ, 0x3c, !PT ;  /* 0x000000000b0b7212 */ /* 0x004fc600078e3cff */
[----:B------:R-:W-:Y:S01]  /*0130*/  IMAD R8, R8, 0x9, RZ ;  /* 0x0000000908087824 */ /* 0x000fe200078e02ff */
[----:B------:R-:W-:Y:S02]  /*0140*/  SHF.L.W.U32.HI R0, R0, 0x1a, R0 ;  /* 0x0000001a00007819 */ /* 0x000fe40000010e00 */
[C---:B------:R-:W-:Y:S02]  /*0150*/  SHF.L.U32 R10, R11.reuse, 0x9, RZ ;  /* 0x000000090b0a7819 */ /* 0x040fe400000006ff */
[----:B------:R-:W-:Y:S02]  /*0160*/  I2FP.F32.U32 R8, R8 ;  /* 0x0000000800087245 */ /* 0x000fe40000201000 */
[C---:B------:R-:W-:Y:S02]  /*0170*/  LOP3.LUT R9, R11.reuse, R0, R10, 0x96, !PT ;  /* 0x000000000b097212 */ /* 0x040fe400078e960a */
[----:B------:R-:W-:Y:S01]  /*0180*/  SHF.L.W.U32.HI R11, R11, 0xd, R11 ;  /* 0x0000000d0b0b7819 */ /* 0x000fe20000010e0b */
[----:B------:R-:W-:-:S02]  /*0190*/  FMUL R13, R8, 2.3283064365386962891e-10 ;  /* 0x2f800000080d7820 */ /* 0x000fc40000400000 */
[----:B------:R-:W-:Y:S04]  /*01a0*/  STG.E desc[UR4][R2.64], R9 ;  /* 0x0000000902007986 */ /* 0x000fe8000c101904 */
[----:B------:R-:W-:Y:S04]  /*01b0*/  STG.E desc[UR4][R4.64], R11 ;  /* 0x0000000b04007986 */ /* 0x000fe8000c101904 */
[----:B------:R-:W-:Y:S01]  /*01c0*/  STG.E desc[UR4][R6.64], R13 ;  /* 0x0000000d06007986 */ /* 0x000fe2000c101904 */
[----:B------:R-:W-:Y:S05]  /*01d0*/  EXIT ;  /* 0x000000000000794d */ /* 0x000fea0003800000 */
.L_x_10:
        /* <DEDUP_REMOVED lines=10> */
.L_x_16:


//--------------------- .text._Z12init_xoshiroj   --------------------------
	.section	.text._Z12init_xoshiroj,"ax",@progbits
	.align	128
        .global         _Z12init_xoshiroj
        .type           _Z12init_xoshiroj,@function
        .size           _Z12init_xoshiroj,(.L_x_17 - _Z12init_xoshiroj)
        .other          _Z12init_xoshiroj,@"STO_CUDA_ENTRY STV_DEFAULT"
_Z12init_xoshiroj:
.text._Z12init_xoshiroj:
        /* <DEDUP_REMOVED lines=8> */
[----:B------:R-:W1:Y:S07]  /*0080*/  LDCU.64 UR4, c[0x0][0x358] ;  /* 0x00006b00ff0477ac */ /* 0x000e6e0008000a00 */
[----:B------:R-:W2:Y:S01]  /*0090*/  LDC.64 R4, c[0x4][0x48] ;  /* 0x01001200ff047b82 */ /* 0x000ea20000000a00 */
[----:B0-----:R-:W-:-:S05]  /*00a0*/  IMAD R0, R7, -0x61c88647, R0 ;  /* 0x9e3779b907007824 */ /* 0x001fca00078e0200 */
[----:B------:R-:W-:Y:S01]  /*00b0*/  SHF.R.U32.HI R3, RZ, 0x10, R0 ;  /* 0x00000010ff037819 */ /* 0x000fe20000011600 */
[----:B--2---:R-:W-:-:S03]  /*00c0*/  IMAD.WIDE R4, R7, 0x4, R4 ;  /* 0x0000000407047825 */ /* 0x004fc600078e0204 */
[----:B------:R-:W-:-:S05]  /*00d0*/  LOP3.LUT R3, R3, R0, RZ, 0x3c, !PT ;  /* 0x0000000003037212 */ /* 0x000fca00078e3cff */
[----:B------:R-:W-:-:S05]  /*00e0*/  IMAD R3, R3, -0x7a143595, RZ ;  /* 0x85ebca6b03037824 */ /* 0x000fca00078e02ff */
[----:B------:R-:W-:-:S04]  /*00f0*/  SHF.R.U32.HI R2, RZ, 0xd, R3 ;  /* 0x0000000dff027819 */ /* 0x000fc80000011603 */
[----:B------:R-:W-:-:S05]  /*0100*/  LOP3.LUT R2, R2, R3, RZ, 0x3c, !PT ;  /* 0x0000000302027212 */ /* 0x000fca00078e3cff */
[----:B------:R-:W-:-:S04]  /*0110*/  IMAD R6, R2, -0x3d4d51cb, RZ ;  /* 0xc2b2ae3502067824 */ /* 0x000fc800078e02ff */
[----:B------:R-:W-:-:S05]  /*0120*/  VIADD R11, R6, 0x9e3779b9 ;  /* 0x9e3779b9060b7836 */ /* 0x000fca0000000000 */
[----:B------:R-:W-:Y:S02]  /*0130*/  SHF.R.U32.HI R2, RZ, 0x10, R11 ;  /* 0x00000010ff027819 */ /* 0x000fe4000001160b */
[-C--:B------:R-:W-:Y:S02]  /*0140*/  LOP3.LUT P0, RZ, R0, R11.reuse, RZ, 0xfc, !PT ;  /* 0x0000000b00ff7212 */ /* 0x080fe4000780fcff */
[----:B------:R-:W-:-:S05]  /*0150*/  LOP3.LUT R2, R2, R11, RZ, 0x3c, !PT ;  /* 0x0000000b02027212 */ /* 0x000fca00078e3cff */
[----:B------:R-:W-:Y:S02]  /*0160*/  IMAD R8, R2, -0x7a143595, RZ ;  /* 0x85ebca6b02087824 */ /* 0x000fe400078e02ff */
[----:B------:R-:W0:Y:S03]  /*0170*/  LDC.64 R2, c[0x4][0x50] ;  /* 0x01001400ff027b82 */ /* 0x000e260000000a00 */
[----:B------:R-:W-:-:S04]  /*0180*/  SHF.R.U32.HI R9, RZ, 0xd, R8 ;  /* 0x0000000dff097819 */ /* 0x000fc80000011608 */
[----:B------:R-:W-:-:S05]  /*0190*/  LOP3.LUT R9, R9, R8, RZ, 0x3c, !PT ;  /* 0x0000000809097212 */ /* 0x000fca00078e3cff */
[----:B------:R-:W-:Y:S01]  /*01a0*/  IMAD R8, R9, -0x3d4d51cb, RZ ;  /* 0xc2b2ae3509087824 */ /* 0x000fe200078e02ff */
[----:B------:R-:W-:-:S04]  /*01b0*/  SHF.R.U32.HI R9, RZ, 0x10, R6 ;  /* 0x00000010ff097819 */ /* 0x000fc80000011606 */
[----:B------:R-:W-:Y:S02]  /*01c0*/  SHF.R.U32.HI R13, RZ, 0x10, R8 ;  /* 0x00000010ff0d7819 */ /* 0x000fe40000011608 */
[----:B------:R-:W-:Y:S02]  /*01d0*/  LOP3.LUT R9, R9, R6, RZ, 0x3c, !PT ;  /* 0x0000000609097212 */ /* 0x000fe400078e3cff */
[----:B------:R-:W-:Y:S01]  /*01e0*/  LOP3.LUT R13, R13, R8, RZ, 0x3c, !PT ;  /* 0x000000080d0d7212 */ /* 0x000fe200078e3cff */
[----:B0-----:R-:W-:Y:S02]  /*01f0*/  IMAD.WIDE R2, R7, 0x4, R2 ;  /* 0x0000000407027825 */ /* 0x001fe400078e0202 */
[----:B-1----:R0:W-:Y:S04]  /*0200*/  STG.E desc[UR4][R4.64], R9 ;  /* 0x0000000904007986 */ /* 0x0021e8000c101904 */
[----:B------:R0:W-:Y:S01]  /*0210*/  STG.E desc[UR4][R2.64], R13 ;  /* 0x0000000d02007986 */ /* 0x0001e2000c101904 */
[----:B------:R-:W-:Y:S05]  /*0220*/  @P0 EXIT ;  /* 0x000000000000094d */ /* 0x000fea0003800000 */
[----:B0-----:R-:W-:-:S05]  /*0230*/  IMAD.MOV.U32 R3, RZ, RZ, 0x1 ;  /* 0x00000001ff037424 */ /* 0x001fca00078e00ff */
[----:B------:R-:W-:Y:S01]  /*0240*/  STG.E desc[UR4][R4.64], R3 ;  /* 0x0000000304007986 */ /* 0x000fe2000c101904 */
[----:B------:R-:W-:Y:S05]  /*0250*/  EXIT ;  /* 0x000000000000794d */ /* 0x000fea0003800000 */
.L_x_11:
        /* <DEDUP_REMOVED lines=10> */
.L_x_17:


//--------------------- .text._Z19generate_xorshift32Pf --------------------------
	.section	.text._Z19generate_xorshift32Pf,"ax",@progbits
	.align	128
        .global         _Z19generate_xorshift32Pf
        .type           _Z19generate_xorshift32Pf,@function
        .size           _Z19generate_xorshift32Pf,(.L_x_18 - _Z19generate_xorshift32Pf)
        .other          _Z19generate_xorshift32Pf,@"STO_CUDA_ENTRY STV_DEFAULT"
_Z19generate_xorshift32Pf:
.text._Z19generate_xorshift32Pf:
        /* <DEDUP_REMOVED lines=11> */
[----:B-1----:R-:W3:Y:S01]  /*00b0*/  LDG.E R0, desc[UR4][R2.64] ;  /* 0x0000000402007981 */ /* 0x002ee2000c1e1900 */
[----:B--2---:R-:W-:-:S04]  /*00c0*/  IMAD.WIDE R4, R7, 0x4, R4 ;  /* 0x0000000407047825 */ /* 0x004fc800078e0204 */
[----:B---3--:R-:W-:-:S05]  /*00d0*/  IMAD.SHL.U32 R9, R0, 0x2000, RZ ;  /* 0x0000200000097824 */ /* 0x008fca00078e00ff */
[----:B------:R-:W-:-:S04]  /*00e0*/  LOP3.LUT R9, R9, R0, RZ, 0x3c, !PT ;  /* 0x0000000009097212 */ /* 0x000fc800078e3cff */
[----:B------:R-:W-:-:S04]  /*00f0*/  SHF.R.U32.HI R0, RZ, 0x11, R9 ;  /* 0x00000011ff007819 */ /* 0x000fc80000011609 */
[----:B------:R-:W-:-:S05]  /*0100*/  LOP3.LUT R0, R0, R9, RZ, 0x3c, !PT ;  /* 0x0000000900007212 */ /* 0x000fca00078e3cff */
[----:B------:R-:W-:-:S05]  /*0110*/  IMAD.SHL.U32 R9, R0, 0x20, RZ ;  /* 0x0000002000097824 */ /* 0x000fca00078e00ff */
[----:B------:R-:W-:-:S04]  /*0120*/  LOP3.LUT R9, R9, R0, RZ, 0x3c, !PT ;  /* 0x0000000009097212 */ /* 0x000fc800078e3cff */
[----:B------:R-:W-:Y:S01]  /*0130*/  I2FP.F32.U32 R0, R9 ;  /* 0x0000000900007245 */ /* 0x000fe20000201000 */
[----:B------:R-:W-:Y:S04]  /*0140*/  STG.E desc[UR4][R2.64], R9 ;  /* 0x0000000902007986 */ /* 0x000fe8000c101904 */
[----:B------:R-:W-:-:S05]  /*0150*/  FMUL R7, R0, 2.3283064365386962891e-10 ;  /* 0x2f80000000077820 */ /* 0x000fca0000400000 */
[----:B------:R-:W-:Y:S01]  /*0160*/  STG.E desc[UR4][R4.64], R7 ;  /* 0x0000000704007986 */ /* 0x000fe2000c101904 */
[----:B------:R-:W-:Y:S05]  /*0170*/  EXIT ;  /* 0x000000000000794d */ /* 0x000fea0003800000 */
.L_x_12:
        /* <DEDUP_REMOVED lines=16> */
.L_x_18:


//--------------------- .text._Z15init_xorshift32j --------------------------
	.section	.text._Z15init_xorshift32j,"ax",@progbits
	.align	128
        .global         _Z15init_xorshift32j
        .type           _Z15init_xorshift32j,@function
        .size           _Z15init_xorshift32j,(.L_x_19 - _Z15init_xorshift32j)
        .other          _Z15init_xorshift32j,@"STO_CUDA_ENTRY STV_DEFAULT"
_Z15init_xorshift32j:
.text._Z15init_xorshift32j:
        /* <DEDUP_REMOVED lines=10> */
[C---:B0-----:R-:W-:Y:S02]  /*00a0*/  IMAD R7, R5.reuse, 0x3039, R0 ;  /* 0x0000303905077824 */ /* 0x041fe400078e0200 */
[----:B--2---:R-:W-:-:S05]  /*00b0*/  IMAD.WIDE R2, R5, 0x4, R2 ;  /* 0x0000000405027825 */ /* 0x004fca00078e0202 */
[----:B-1----:R-:W-:Y:S01]  /*00c0*/  STG.E desc[UR4][R2.64], R7 ;  /* 0x0000000702007986 */ /* 0x002fe2000c101904 */
[----:B------:R-:W-:Y:S05]  /*00d0*/  EXIT ;  /* 0x000000000000794d */ /* 0x000fea0003800000 */
.L_x_13:
        /* <DEDUP_REMOVED lines=10> */
.L_x_19:


//--------------------- .nv.global.init           --------------------------
	.section	.nv.global.init,"aw",@progbits
	.align	4
.nv.global.init:
	.type		mrg32k3aM1SubSeq,@object
	.size		mrg32k3aM1SubSeq,(mrg32k3aM2SubSeq - mrg32k3aM1SubSeq)
mrg32k3aM1SubSeq:
        /*0000*/ 	.byte	0x0b, 0xcc, 0xee, 0x04, 0x73, 0x29, 0x8b, 0x6f, 0xf6, 0x53, 0x03, 0xf6, 0x23, 0xf6, 0xea, 0xda
        /* <DEDUP_REMOVED lines=125> */
	.type		mrg32k3aM2SubSeq,@object
	.size		mrg32k3aM2SubSeq,(mrg32k3aM1 - mrg32k3aM2SubSeq)
mrg32k3aM2SubSeq:
        /* <DEDUP_REMOVED lines=126> */
	.type		mrg32k3aM1,@object
	.size		mrg32k3aM1,(mrg32k3aM1Seq - mrg32k3aM1)
mrg32k3aM1:
        /* <DEDUP_REMOVED lines=144> */
	.type		mrg32k3aM1Seq,@object
	.size		mrg32k3aM1Seq,(mrg32k3aM2 - mrg32k3aM1Seq)
mrg32k3aM1Seq:
        /* <DEDUP_REMOVED lines=144> */
	.type		mrg32k3aM2,@object
	.size		mrg32k3aM2,(mrg32k3aM2Seq - mrg32k3aM2)
mrg32k3aM2:
        /* <DEDUP_REMOVED lines=144> */
	.type		mrg32k3aM2Seq,@object
	.size		mrg32k3aM2Seq,(precalc_xorwow_matrix - mrg32k3aM2Seq)
mrg32k3aM2Seq:
        /* <DEDUP_REMOVED lines=144> */
	.type		precalc_xorwow_matrix,@object
	.size		precalc_xorwow_matrix,(precalc_xorwow_offset_matrix - precalc_xorwow_matrix)
precalc_xorwow_matrix:
        /* <DEDUP_REMOVED lines=6400> */
	.type		precalc_xorwow_offset_matrix,@object
	.size		precalc_xorwow_offset_matrix,(.L_1 - precalc_xorwow_offset_matrix)
precalc_xorwow_offset_matrix:
        /* <DEDUP_REMOVED lines=6400> */
.L_1:


//--------------------- .nv.shared.reserved.0     --------------------------
	.section	.nv.shared.reserved.0,"aw",@nobits
	.weak		__nv_reservedSMEM_offset_0_alias
	.size		__nv_reservedSMEM_offset_0_alias, 0, 64
	.other		__nv_reservedSMEM_offset_0_alias,@"STO_CUDA_RESERVED_SHARED STV_DEFAULT"
__nv_reservedSMEM_offset_0_alias:
	.zero		0
	.zero		64


//--------------------- .nv.global                --------------------------
	.section	.nv.global,"aw",@nobits
	.align	4
.nv.global:
	.type		d_state_xoshiro1,@object
	.size		d_state_xoshiro1,(d_state_xs - d_state_xoshiro1)
d_state_xoshiro1:
	.zero		134217728
	.type		d_state_xs,@object
	.size		d_state_xs,(d_state_xoshiro0 - d_state_xs)
d_state_xs:
	.zero		134217728
	.type		d_state_xoshiro0,@object
	.size		d_state_xoshiro0,(.L_10 - d_state_xoshiro0)
d_state_xoshiro0:
	.zero		134217728
.L_10:


//--------------------- .nv.constant0._Z15generate_curandP17curandStateXORWOWPf --------------------------
	.section	.nv.constant0._Z15generate_curandP17curandStateXORWOWPf,"a",@progbits
	.sectionflags	@""
	.align	4
.nv.constant0._Z15generate_curandP17curandStateXORWOWPf:
	.zero		912


//--------------------- .nv.constant0._Z11init_curandP17curandStateXORWOWj --------------------------
	.section	.nv.constant0._Z11init_curandP17curandStateXORWOWj,"a",@progbits
	.sectionflags	@""
	.align	4
.nv.constant0._Z11init_curandP17curandStateXORWOWj:
	.zero		908


//--------------------- .nv.constant0._Z16generate_xoshiroPf --------------------------
	.section	.nv.constant0._Z16generate_xoshiroPf,"a",@progbits
	.sectionflags	@""
	.align	4
.nv.constant0._Z16generate_xoshiroPf:
	.zero		904


//--------------------- .nv.constant0._Z12init_xoshiroj --------------------------
	.section	.nv.constant0._Z12init_xoshiroj,"a",@progbits
	.sectionflags	@""
	.align	4
.nv.constant0._Z12init_xoshiroj:
	.zero		900


//--------------------- .nv.constant0._Z19generate_xorshift32Pf --------------------------
	.section	.nv.constant0._Z19generate_xorshift32Pf,"a",@progbits
	.sectionflags	@""
	.align	4
.nv.constant0._Z19generate_xorshift32Pf:
	.zero		904


//--------------------- .nv.constant0._Z15init_xorshift32j --------------------------
	.section	.nv.constant0._Z15init_xorshift32j,"a",@progbits
	.sectionflags	@""
	.align	4
.nv.constant0._Z15init_xorshift32j:
	.zero		900


//--------------------- SYMBOLS --------------------------

	.type		.nv.reservedSmem.offset0,@object
	.size		.nv.reservedSmem.offset0,0x4
